//
// Generated by NVIDIA NVVM Compiler
//
// Compiler Build ID: CL-36424714
// Cuda compilation tools, release 13.0, V13.0.88
// Based on NVVM 20.0.0
//

.version 9.0
.target sm_100
.address_size 64

	// .globl	_Z9histogramPiPfiiii
.extern .func  (.param .b64 func_retval0) malloc
(
	.param .b64 malloc_param_0
)
;
.extern .func  (.param .b32 func_retval0) vprintf
(
	.param .b64 vprintf_param_0,
	.param .b64 vprintf_param_1
)
;
.extern .shared .align 16 .b8 s_bins[];
.global .align 1 .b8 $str[57] = {66, 108, 111, 99, 107, 32, 37, 100, 32, 45, 32, 84, 104, 114, 101, 97, 100, 32, 37, 100, 32, 58, 32, 115, 95, 98, 105, 110, 115, 91, 37, 100, 93, 32, 61, 32, 108, 111, 99, 97, 108, 95, 104, 105, 115, 116, 91, 37, 100, 93, 32, 61, 32, 37, 100, 10};
.global .align 1 .b8 $str$1[20] = {104, 105, 115, 116, 111, 103, 114, 97, 109, 91, 37, 100, 93, 32, 61, 32, 37, 100, 10};

.visible .entry _Z9histogramPiPfiiii(
	.param .u64 .ptr .align 1 _Z9histogramPiPfiiii_param_0,
	.param .u64 .ptr .align 1 _Z9histogramPiPfiiii_param_1,
	.param .u32 _Z9histogramPiPfiiii_param_2,
	.param .u32 _Z9histogramPiPfiiii_param_3,
	.param .u32 _Z9histogramPiPfiiii_param_4,
	.param .u32 _Z9histogramPiPfiiii_param_5
)
{
	.local .align 8 .b8 	__local_depot0[24];
	.reg .b64 	%SP;
	.reg .b64 	%SPL;
	.reg .pred 	%p<63>;
	.reg .b32 	%r<357>;
	.reg .b32 	%f<12>;
	.reg .b64 	%rd<129>;

	mov.u64 	%SPL, __local_depot0;
	cvta.local.u64 	%SP, %SPL;
	ld.param.u64 	%rd39, [_Z9histogramPiPfiiii_param_0];
	ld.param.u64 	%rd40, [_Z9histogramPiPfiiii_param_1];
	ld.param.u32 	%r57, [_Z9histogramPiPfiiii_param_2];
	ld.param.u32 	%r59, [_Z9histogramPiPfiiii_param_3];
	ld.param.u32 	%r58, [_Z9histogramPiPfiiii_param_4];
	add.u64 	%rd41, %SP, 0;
	add.u64 	%rd1, %SPL, 0;
	mov.u32 	%r1, %ctaid.x;
	mov.u32 	%r2, %tid.x;
	cvt.s64.s32 	%rd2, %r58;
	mul.wide.s32 	%rd42, %r58, 4;
	{ // callseq 0, 0
	.param .b64 param0;
	st.param.b64 	[param0], %rd42;
	.param .b64 retval0;
	call.uni (retval0), 
	malloc, 
	(
	param0
	);
	ld.param.b64 	%rd43, [retval0];
	} // callseq 0
	sub.s32 	%r60, %r59, %r57;
	cvt.rn.f32.s32 	%f1, %r60;
	setp.lt.s32 	%p1, %r58, 1;
	@%p1 bra 	$L__BB0_13;
	and.b32  	%r3, %r58, 15;
	setp.lt.u32 	%p2, %r58, 16;
	mov.b32 	%r344, 0;
	@%p2 bra 	$L__BB0_4;
	and.b32  	%r344, %r58, 2147483632;
	neg.s32 	%r348, %r344;
	add.s64 	%rd116, %rd43, 32;
$L__BB0_3:
	.pragma "nounroll";
	mov.b32 	%r62, 0;
	st.u32 	[%rd116+-32], %r62;
	st.u32 	[%rd116+-28], %r62;
	st.u32 	[%rd116+-24], %r62;
	st.u32 	[%rd116+-20], %r62;
	st.u32 	[%rd116+-16], %r62;
	st.u32 	[%rd116+-12], %r62;
	st.u32 	[%rd116+-8], %r62;
	st.u32 	[%rd116+-4], %r62;
	st.u32 	[%rd116], %r62;
	st.u32 	[%rd116+4], %r62;
	st.u32 	[%rd116+8], %r62;
	st.u32 	[%rd116+12], %r62;
	st.u32 	[%rd116+16], %r62;
	st.u32 	[%rd116+20], %r62;
	st.u32 	[%rd116+24], %r62;
	st.u32 	[%rd116+28], %r62;
	add.s32 	%r348, %r348, 16;
	add.s64 	%rd116, %rd116, 64;
	setp.eq.s32 	%p3, %r348, 0;
	@%p3 bra 	$L__BB0_4;
	bra.uni 	$L__BB0_3;
$L__BB0_4:
	setp.eq.s32 	%p4, %r3, 0;
	@%p4 bra 	$L__BB0_13;
	and.b32  	%r7, %r58, 7;
	setp.lt.u32 	%p5, %r3, 8;
	@%p5 bra 	$L__BB0_7;
	mul.wide.u32 	%rd44, %r344, 4;
	add.s64 	%rd45, %rd43, %rd44;
	mov.b32 	%r63, 0;
	st.u32 	[%rd45], %r63;
	st.u32 	[%rd45+4], %r63;
	st.u32 	[%rd45+8], %r63;
	st.u32 	[%rd45+12], %r63;
	st.u32 	[%rd45+16], %r63;
	st.u32 	[%rd45+20], %r63;
	st.u32 	[%rd45+24], %r63;
	st.u32 	[%rd45+28], %r63;
	add.s32 	%r344, %r344, 8;
$L__BB0_7:
	setp.eq.s32 	%p6, %r7, 0;
	@%p6 bra 	$L__BB0_13;
	and.b32  	%r10, %r58, 3;
	setp.lt.u32 	%p7, %r7, 4;
	@%p7 bra 	$L__BB0_10;
	mul.wide.u32 	%rd46, %r344, 4;
	add.s64 	%rd47, %rd43, %rd46;
	mov.b32 	%r64, 0;
	st.u32 	[%rd47], %r64;
	st.u32 	[%rd47+4], %r64;
	st.u32 	[%rd47+8], %r64;
	st.u32 	[%rd47+12], %r64;
	add.s32 	%r344, %r344, 4;
$L__BB0_10:
	setp.eq.s32 	%p8, %r10, 0;
	@%p8 bra 	$L__BB0_13;
	mul.wide.u32 	%rd48, %r344, 4;
	add.s64 	%rd115, %rd43, %rd48;
	neg.s32 	%r347, %r10;
$L__BB0_12:
	.pragma "nounroll";
	mov.b32 	%r65, 0;
	st.u32 	[%rd115], %r65;
	add.s64 	%rd115, %rd115, 4;
	add.s32 	%r347, %r347, 1;
	setp.ne.s32 	%p9, %r347, 0;
	@%p9 bra 	$L__BB0_12;
$L__BB0_13:
	cvt.rn.f32.s32 	%f9, %r58;
	div.rn.f32 	%f10, %f1, %f9;
	cvt.rn.f32.s32 	%f11, %r57;
	add.f32 	%f2, %f10, %f11;
	fma.rn.f32 	%f3, %f10, 0f40000000, %f11;
	fma.rn.f32 	%f4, %f10, 0f40400000, %f11;
	mov.u32 	%r67, %ntid.x;
	mad.lo.s32 	%r68, %r1, %r67, %r2;
	mul.lo.s32 	%r16, %r68, 100;
	cvta.to.global.u64 	%rd8, %rd40;
	mov.b32 	%r349, 0;
$L__BB0_14:
	add.s32 	%r20, %r349, %r16;
	setp.gt.s32 	%p10, %r20, 8999;
	mul.wide.s32 	%rd49, %r20, 4;
	add.s64 	%rd11, %rd8, %rd49;
	@%p10 bra 	$L__BB0_19;
	ld.global.f32 	%f5, [%rd11];
	setp.gtu.f32 	%p11, %f5, %f2;
	mov.b64 	%rd117, 0;
	@%p11 bra 	$L__BB0_17;
$L__BB0_16:
	shl.b64 	%rd53, %rd117, 2;
	add.s64 	%rd54, %rd43, %rd53;
	ld.u32 	%r69, [%rd54];
	add.s32 	%r70, %r69, 1;
	st.u32 	[%rd54], %r70;
	bra.uni 	$L__BB0_19;
$L__BB0_17:
	setp.le.f32 	%p12, %f5, %f3;
	mov.b64 	%rd117, 1;
	@%p12 bra 	$L__BB0_16;
	setp.le.f32 	%p13, %f5, %f4;
	mov.b64 	%rd117, 2;
	@%p13 bra 	$L__BB0_16;
$L__BB0_19:
	setp.gt.s32 	%p14, %r20, 8998;
	@%p14 bra 	$L__BB0_24;
	ld.global.f32 	%f6, [%rd11+4];
	setp.le.f32 	%p15, %f6, %f2;
	mov.b64 	%rd118, 0;
	@%p15 bra 	$L__BB0_23;
	setp.le.f32 	%p16, %f6, %f3;
	mov.b64 	%rd118, 1;
	@%p16 bra 	$L__BB0_23;
	setp.gtu.f32 	%p17, %f6, %f4;
	mov.b64 	%rd118, 2;
	@%p17 bra 	$L__BB0_24;
$L__BB0_23:
	shl.b64 	%rd58, %rd118, 2;
	add.s64 	%rd59, %rd43, %rd58;
	ld.u32 	%r71, [%rd59];
	add.s32 	%r72, %r71, 1;
	st.u32 	[%rd59], %r72;
$L__BB0_24:
	setp.gt.s32 	%p18, %r20, 8997;
	@%p18 bra 	$L__BB0_29;
	ld.global.f32 	%f7, [%rd11+8];
	setp.le.f32 	%p19, %f7, %f2;
	mov.b64 	%rd119, 0;
	@%p19 bra 	$L__BB0_28;
	setp.le.f32 	%p20, %f7, %f3;
	mov.b64 	%rd119, 1;
	@%p20 bra 	$L__BB0_28;
	setp.gtu.f32 	%p21, %f7, %f4;
	mov.b64 	%rd119, 2;
	@%p21 bra 	$L__BB0_29;
$L__BB0_28:
	shl.b64 	%rd63, %rd119, 2;
	add.s64 	%rd64, %rd43, %rd63;
	ld.u32 	%r73, [%rd64];
	add.s32 	%r74, %r73, 1;
	st.u32 	[%rd64], %r74;
$L__BB0_29:
	setp.gt.s32 	%p22, %r20, 8996;
	@%p22 bra 	$L__BB0_34;
	ld.global.f32 	%f8, [%rd11+12];
	setp.le.f32 	%p23, %f8, %f2;
	mov.b64 	%rd120, 0;
	@%p23 bra 	$L__BB0_33;
	setp.le.f32 	%p24, %f8, %f3;
	mov.b64 	%rd120, 1;
	@%p24 bra 	$L__BB0_33;
	setp.gtu.f32 	%p25, %f8, %f4;
	mov.b64 	%rd120, 2;
	@%p25 bra 	$L__BB0_34;
$L__BB0_33:
	shl.b64 	%rd68, %rd120, 2;
	add.s64 	%rd69, %rd43, %rd68;
	ld.u32 	%r75, [%rd69];
	add.s32 	%r76, %r75, 1;
	st.u32 	[%rd69], %r76;
$L__BB0_34:
	add.s32 	%r349, %r349, 4;
	setp.ne.s32 	%p26, %r349, 100;
	@%p26 bra 	$L__BB0_14;
	setp.lt.s32 	%p27, %r58, 1;
	bar.sync 	0;
	@%p27 bra 	$L__BB0_47;
	and.b32  	%r22, %r58, 7;
	setp.lt.u32 	%p28, %r58, 8;
	mov.b32 	%r352, 0;
	@%p28 bra 	$L__BB0_39;
	and.b32  	%r352, %r58, 2147483640;
	mov.b32 	%r350, 0;
	mov.u32 	%r83, s_bins;
	mov.u64 	%rd72, $str;
$L__BB0_38:
	.pragma "nounroll";
	mul.wide.u32 	%rd70, %r350, 4;
	add.s64 	%rd71, %rd43, %rd70;
	ld.u32 	%r79, [%rd71];
	shl.b32 	%r80, %r350, 10;
	or.b32  	%r81, %r80, %r2;
	shl.b32 	%r82, %r81, 2;
	add.s32 	%r84, %r83, %r82;
	st.shared.u32 	[%r84], %r79;
	st.local.v2.u32 	[%rd1], {%r1, %r2};
	st.local.v2.u32 	[%rd1+8], {%r81, %r350};
	st.local.u32 	[%rd1+16], %r79;
	cvta.global.u64 	%rd73, %rd72;
	{ // callseq 1, 0
	.param .b64 param0;
	st.param.b64 	[param0], %rd73;
	.param .b64 param1;
	st.param.b64 	[param1], %rd41;
	.param .b32 retval0;
	call.uni (retval0), 
	vprintf, 
	(
	param0, 
	param1
	);
	ld.param.b32 	%r85, [retval0];
	} // callseq 1
	add.s32 	%r87, %r350, 1;
	ld.u32 	%r88, [%rd71+4];
	add.s32 	%r89, %r81, 1024;
	st.shared.u32 	[%r84+4096], %r88;
	st.local.v2.u32 	[%rd1], {%r1, %r2};
	st.local.v2.u32 	[%rd1+8], {%r89, %r87};
	st.local.u32 	[%rd1+16], %r88;
	{ // callseq 2, 0
	.param .b64 param0;
	st.param.b64 	[param0], %rd73;
	.param .b64 param1;
	st.param.b64 	[param1], %rd41;
	.param .b32 retval0;
	call.uni (retval0), 
	vprintf, 
	(
	param0, 
	param1
	);
	ld.param.b32 	%r90, [retval0];
	} // callseq 2
	add.s32 	%r92, %r350, 2;
	ld.u32 	%r93, [%rd71+8];
	add.s32 	%r94, %r81, 2048;
	st.shared.u32 	[%r84+8192], %r93;
	st.local.v2.u32 	[%rd1], {%r1, %r2};
	st.local.v2.u32 	[%rd1+8], {%r94, %r92};
	st.local.u32 	[%rd1+16], %r93;
	{ // callseq 3, 0
	.param .b64 param0;
	st.param.b64 	[param0], %rd73;
	.param .b64 param1;
	st.param.b64 	[param1], %rd41;
	.param .b32 retval0;
	call.uni (retval0), 
	vprintf, 
	(
	param0, 
	param1
	);
	ld.param.b32 	%r95, [retval0];
	} // callseq 3
	add.s32 	%r97, %r350, 3;
	ld.u32 	%r98, [%rd71+12];
	add.s32 	%r99, %r81, 3072;
	st.shared.u32 	[%r84+12288], %r98;
	st.local.v2.u32 	[%rd1], {%r1, %r2};
	st.local.v2.u32 	[%rd1+8], {%r99, %r97};
	st.local.u32 	[%rd1+16], %r98;
	{ // callseq 4, 0
	.param .b64 param0;
	st.param.b64 	[param0], %rd73;
	.param .b64 param1;
	st.param.b64 	[param1], %rd41;
	.param .b32 retval0;
	call.uni (retval0), 
	vprintf, 
	(
	param0, 
	param1
	);
	ld.param.b32 	%r100, [retval0];
	} // callseq 4
	add.s32 	%r102, %r350, 4;
	ld.u32 	%r103, [%rd71+16];
	add.s32 	%r104, %r81, 4096;
	st.shared.u32 	[%r84+16384], %r103;
	st.local.v2.u32 	[%rd1], {%r1, %r2};
	st.local.v2.u32 	[%rd1+8], {%r104, %r102};
	st.local.u32 	[%rd1+16], %r103;
	{ // callseq 5, 0
	.param .b64 param0;
	st.param.b64 	[param0], %rd73;
	.param .b64 param1;
	st.param.b64 	[param1], %rd41;
	.param .b32 retval0;
	call.uni (retval0), 
	vprintf, 
	(
	param0, 
	param1
	);
	ld.param.b32 	%r105, [retval0];
	} // callseq 5
	add.s32 	%r107, %r350, 5;
	ld.u32 	%r108, [%rd71+20];
	add.s32 	%r109, %r81, 5120;
	st.shared.u32 	[%r84+20480], %r108;
	st.local.v2.u32 	[%rd1], {%r1, %r2};
	st.local.v2.u32 	[%rd1+8], {%r109, %r107};
	st.local.u32 	[%rd1+16], %r108;
	{ // callseq 6, 0
	.param .b64 param0;
	st.param.b64 	[param0], %rd73;
	.param .b64 param1;
	st.param.b64 	[param1], %rd41;
	.param .b32 retval0;
	call.uni (retval0), 
	vprintf, 
	(
	param0, 
	param1
	);
	ld.param.b32 	%r110, [retval0];
	} // callseq 6
	add.s32 	%r112, %r350, 6;
	ld.u32 	%r113, [%rd71+24];
	add.s32 	%r114, %r81, 6144;
	st.shared.u32 	[%r84+24576], %r113;
	st.local.v2.u32 	[%rd1], {%r1, %r2};
	st.local.v2.u32 	[%rd1+8], {%r114, %r112};
	st.local.u32 	[%rd1+16], %r113;
	{ // callseq 7, 0
	.param .b64 param0;
	st.param.b64 	[param0], %rd73;
	.param .b64 param1;
	st.param.b64 	[param1], %rd41;
	.param .b32 retval0;
	call.uni (retval0), 
	vprintf, 
	(
	param0, 
	param1
	);
	ld.param.b32 	%r115, [retval0];
	} // callseq 7
	add.s32 	%r117, %r350, 7;
	ld.u32 	%r118, [%rd71+28];
	add.s32 	%r119, %r81, 7168;
	st.shared.u32 	[%r84+28672], %r118;
	st.local.v2.u32 	[%rd1], {%r1, %r2};
	st.local.v2.u32 	[%rd1+8], {%r119, %r117};
	st.local.u32 	[%rd1+16], %r118;
	{ // callseq 8, 0
	.param .b64 param0;
	st.param.b64 	[param0], %rd73;
	.param .b64 param1;
	st.param.b64 	[param1], %rd41;
	.param .b32 retval0;
	call.uni (retval0), 
	vprintf, 
	(
	param0, 
	param1
	);
	ld.param.b32 	%r120, [retval0];
	} // callseq 8
	add.s32 	%r350, %r350, 8;
	setp.ne.s32 	%p29, %r350, %r352;
	@%p29 bra 	$L__BB0_38;
$L__BB0_39:
	setp.eq.s32 	%p30, %r22, 0;
	@%p30 bra 	$L__BB0_47;
	and.b32  	%r27, %r58, 3;
	setp.lt.u32 	%p31, %r22, 4;
	@%p31 bra 	$L__BB0_42;
	mul.wide.u32 	%rd75, %r352, 4;
	add.s64 	%rd76, %rd43, %rd75;
	ld.u32 	%r122, [%rd76];
	shl.b32 	%r123, %r352, 10;
	or.b32  	%r124, %r123, %r2;
	shl.b32 	%r125, %r124, 2;
	mov.u32 	%r126, s_bins;
	add.s32 	%r127, %r126, %r125;
	st.shared.u32 	[%r127], %r122;
	st.local.v2.u32 	[%rd1], {%r1, %r2};
	st.local.v2.u32 	[%rd1+8], {%r124, %r352};
	st.local.u32 	[%rd1+16], %r122;
	mov.u64 	%rd77, $str;
	cvta.global.u64 	%rd78, %rd77;
	add.u64 	%rd79, %SP, 0;
	{ // callseq 9, 0
	.param .b64 param0;
	st.param.b64 	[param0], %rd78;
	.param .b64 param1;
	st.param.b64 	[param1], %rd79;
	.param .b32 retval0;
	call.uni (retval0), 
	vprintf, 
	(
	param0, 
	param1
	);
	ld.param.b32 	%r128, [retval0];
	} // callseq 9
	add.s32 	%r130, %r352, 1;
	ld.u32 	%r131, [%rd76+4];
	add.s32 	%r132, %r124, 1024;
	st.shared.u32 	[%r127+4096], %r131;
	st.local.v2.u32 	[%rd1], {%r1, %r2};
	st.local.v2.u32 	[%rd1+8], {%r132, %r130};
	st.local.u32 	[%rd1+16], %r131;
	{ // callseq 10, 0
	.param .b64 param0;
	st.param.b64 	[param0], %rd78;
	.param .b64 param1;
	st.param.b64 	[param1], %rd79;
	.param .b32 retval0;
	call.uni (retval0), 
	vprintf, 
	(
	param0, 
	param1
	);
	ld.param.b32 	%r133, [retval0];
	} // callseq 10
	add.s32 	%r135, %r352, 2;
	ld.u32 	%r136, [%rd76+8];
	add.s32 	%r137, %r124, 2048;
	st.shared.u32 	[%r127+8192], %r136;
	st.local.v2.u32 	[%rd1], {%r1, %r2};
	st.local.v2.u32 	[%rd1+8], {%r137, %r135};
	st.local.u32 	[%rd1+16], %r136;
	{ // callseq 11, 0
	.param .b64 param0;
	st.param.b64 	[param0], %rd78;
	.param .b64 param1;
	st.param.b64 	[param1], %rd79;
	.param .b32 retval0;
	call.uni (retval0), 
	vprintf, 
	(
	param0, 
	param1
	);
	ld.param.b32 	%r138, [retval0];
	} // callseq 11
	add.s32 	%r140, %r352, 3;
	ld.u32 	%r141, [%rd76+12];
	add.s32 	%r142, %r124, 3072;
	st.shared.u32 	[%r127+12288], %r141;
	st.local.v2.u32 	[%rd1], {%r1, %r2};
	st.local.v2.u32 	[%rd1+8], {%r142, %r140};
	st.local.u32 	[%rd1+16], %r141;
	{ // callseq 12, 0
	.param .b64 param0;
	st.param.b64 	[param0], %rd78;
	.param .b64 param1;
	st.param.b64 	[param1], %rd79;
	.param .b32 retval0;
	call.uni (retval0), 
	vprintf, 
	(
	param0, 
	param1
	);
	ld.param.b32 	%r143, [retval0];
	} // callseq 12
	add.s32 	%r352, %r352, 4;
$L__BB0_42:
	setp.eq.s32 	%p32, %r27, 0;
	@%p32 bra 	$L__BB0_47;
	setp.eq.s32 	%p33, %r27, 1;
	@%p33 bra 	$L__BB0_45;
	mul.wide.u32 	%rd80, %r352, 4;
	add.s64 	%rd81, %rd43, %rd80;
	ld.u32 	%r145, [%rd81];
	shl.b32 	%r146, %r352, 10;
	or.b32  	%r147, %r146, %r2;
	shl.b32 	%r148, %r147, 2;
	mov.u32 	%r149, s_bins;
	add.s32 	%r150, %r149, %r148;
	st.shared.u32 	[%r150], %r145;
	st.local.v2.u32 	[%rd1], {%r1, %r2};
	st.local.v2.u32 	[%rd1+8], {%r147, %r352};
	st.local.u32 	[%rd1+16], %r145;
	mov.u64 	%rd82, $str;
	cvta.global.u64 	%rd83, %rd82;
	add.u64 	%rd84, %SP, 0;
	{ // callseq 13, 0
	.param .b64 param0;
	st.param.b64 	[param0], %rd83;
	.param .b64 param1;
	st.param.b64 	[param1], %rd84;
	.param .b32 retval0;
	call.uni (retval0), 
	vprintf, 
	(
	param0, 
	param1
	);
	ld.param.b32 	%r151, [retval0];
	} // callseq 13
	add.s32 	%r153, %r352, 1;
	ld.u32 	%r154, [%rd81+4];
	add.s32 	%r155, %r147, 1024;
	st.shared.u32 	[%r150+4096], %r154;
	st.local.v2.u32 	[%rd1], {%r1, %r2};
	st.local.v2.u32 	[%rd1+8], {%r155, %r153};
	st.local.u32 	[%rd1+16], %r154;
	{ // callseq 14, 0
	.param .b64 param0;
	st.param.b64 	[param0], %rd83;
	.param .b64 param1;
	st.param.b64 	[param1], %rd84;
	.param .b32 retval0;
	call.uni (retval0), 
	vprintf, 
	(
	param0, 
	param1
	);
	ld.param.b32 	%r156, [retval0];
	} // callseq 14
	add.s32 	%r352, %r352, 2;
$L__BB0_45:
	and.b32  	%r158, %r58, 1;
	setp.eq.b32 	%p34, %r158, 1;
	not.pred 	%p35, %p34;
	@%p35 bra 	$L__BB0_47;
	mul.wide.u32 	%rd85, %r352, 4;
	add.s64 	%rd86, %rd43, %rd85;
	ld.u32 	%r159, [%rd86];
	shl.b32 	%r160, %r352, 10;
	or.b32  	%r161, %r160, %r2;
	shl.b32 	%r162, %r161, 2;
	mov.u32 	%r163, s_bins;
	add.s32 	%r164, %r163, %r162;
	st.shared.u32 	[%r164], %r159;
	st.local.v2.u32 	[%rd1], {%r1, %r2};
	st.local.v2.u32 	[%rd1+8], {%r161, %r352};
	st.local.u32 	[%rd1+16], %r159;
	mov.u64 	%rd87, $str;
	cvta.global.u64 	%rd88, %rd87;
	add.u64 	%rd89, %SP, 0;
	{ // callseq 15, 0
	.param .b64 param0;
	st.param.b64 	[param0], %rd88;
	.param .b64 param1;
	st.param.b64 	[param1], %rd89;
	.param .b32 retval0;
	call.uni (retval0), 
	vprintf, 
	(
	param0, 
	param1
	);
	ld.param.b32 	%r165, [retval0];
	} // callseq 15
$L__BB0_47:
	bar.sync 	0;
	cvt.u64.u32 	%rd16, %r2;
	add.s64 	%rd17, %rd2, -1;
	and.b32  	%r32, %r58, 7;
	and.b32  	%r33, %r58, 3;
	cvt.u64.u32 	%rd91, %r33;
	add.s64 	%rd18, %rd91, -1;
	and.b64  	%rd19, %rd2, -8;
	add.s32 	%r34, %r32, -1;
	and.b64  	%rd20, %rd91, 1;
	and.b64  	%rd21, %rd2, -4;
	shl.b32 	%r168, %r2, 2;
	mov.u32 	%r169, s_bins;
	add.s32 	%r170, %r168, %r169;
	add.s32 	%r35, %r170, 16384;
	mov.b32 	%r354, 1024;
	mov.b64 	%rd121, 512;
$L__BB0_48:
	mov.u64 	%rd22, %rd121;
	setp.eq.s32 	%p36, %r58, 0;
	sub.s64 	%rd93, 1024, %rd16;
	setp.ge.u64 	%p37, %rd22, %rd93;
	setp.le.u64 	%p38, %rd22, %rd16;
	or.pred  	%p39, %p37, %p38;
	or.pred  	%p40, %p39, %p36;
	@%p40 bra 	$L__BB0_82;
	and.b32  	%r171, %r354, -2147483647;
	setp.ne.s32 	%p41, %r171, 1;
	shl.b64 	%rd94, %rd22, 1;
	add.s64 	%rd23, %rd94, %rd16;
	add.s32 	%r172, %r354, -1;
	cvt.u64.u32 	%rd24, %r172;
	@%p41 bra 	$L__BB0_71;
	setp.lt.u64 	%p49, %rd17, 3;
	mov.b64 	%rd124, 0;
	@%p49 bra 	$L__BB0_61;
	mov.b64 	%rd122, 0;
$L__BB0_52:
	.pragma "nounroll";
	setp.ne.s64 	%p50, %rd23, %rd24;
	cvt.u32.u64 	%r262, %rd122;
	shl.b32 	%r263, %r2, 2;
	shl.b32 	%r264, %r262, 12;
	or.b32  	%r265, %r264, %r263;
	mov.u32 	%r266, s_bins;
	add.s32 	%r37, %r266, %r265;
	ld.shared.u32 	%r267, [%r37];
	shl.b64 	%rd101, %rd122, 10;
	cvt.u32.u64 	%r268, %rd16;
	cvt.u32.u64 	%r269, %rd101;
	or.b32  	%r270, %r269, %r268;
	cvt.u32.u64 	%r271, %rd22;
	add.s32 	%r272, %r270, %r271;
	shl.b32 	%r273, %r272, 2;
	add.s32 	%r38, %r266, %r273;
	ld.shared.u32 	%r274, [%r38];
	add.s32 	%r39, %r274, %r267;
	st.shared.u32 	[%r37], %r39;
	add.s32 	%r275, %r272, %r271;
	shl.b32 	%r276, %r275, 2;
	add.s32 	%r40, %r266, %r276;
	@%p50 bra 	$L__BB0_54;
	ld.shared.u32 	%r277, [%r40];
	add.s32 	%r278, %r277, %r39;
	st.shared.u32 	[%r37], %r278;
$L__BB0_54:
	ld.shared.u32 	%r279, [%r37+4096];
	ld.shared.u32 	%r280, [%r38+4096];
	add.s32 	%r41, %r280, %r279;
	st.shared.u32 	[%r37+4096], %r41;
	@%p50 bra 	$L__BB0_56;
	ld.shared.u32 	%r281, [%r40+4096];
	add.s32 	%r282, %r281, %r41;
	st.shared.u32 	[%r37+4096], %r282;
$L__BB0_56:
	ld.shared.u32 	%r283, [%r37+8192];
	ld.shared.u32 	%r284, [%r38+8192];
	add.s32 	%r42, %r284, %r283;
	st.shared.u32 	[%r37+8192], %r42;
	@%p50 bra 	$L__BB0_58;
	ld.shared.u32 	%r285, [%r40+8192];
	add.s32 	%r286, %r285, %r42;
	st.shared.u32 	[%r37+8192], %r286;
$L__BB0_58:
	ld.shared.u32 	%r287, [%r37+12288];
	ld.shared.u32 	%r288, [%r38+12288];
	add.s32 	%r43, %r288, %r287;
	st.shared.u32 	[%r37+12288], %r43;
	@%p50 bra 	$L__BB0_60;
	ld.shared.u32 	%r289, [%r40+12288];
	add.s32 	%r290, %r289, %r43;
	st.shared.u32 	[%r37+12288], %r290;
$L__BB0_60:
	add.s64 	%rd122, %rd122, 4;
	setp.ne.s64 	%p54, %rd122, %rd21;
	mov.u64 	%rd124, %rd21;
	@%p54 bra 	$L__BB0_52;
$L__BB0_61:
	setp.eq.s32 	%p55, %r33, 0;
	@%p55 bra 	$L__BB0_82;
	setp.eq.s64 	%p56, %rd18, 0;
	@%p56 bra 	$L__BB0_68;
	setp.ne.s64 	%p57, %rd23, %rd24;
	cvt.u32.u64 	%r291, %rd124;
	shl.b32 	%r292, %r2, 2;
	shl.b32 	%r293, %r291, 12;
	or.b32  	%r294, %r293, %r292;
	mov.u32 	%r295, s_bins;
	add.s32 	%r44, %r295, %r294;
	ld.shared.u32 	%r296, [%r44];
	shl.b64 	%rd102, %rd124, 10;
	cvt.u32.u64 	%r297, %rd16;
	cvt.u32.u64 	%r298, %rd102;
	or.b32  	%r299, %r298, %r297;
	cvt.u32.u64 	%r300, %rd22;
	add.s32 	%r301, %r299, %r300;
	shl.b32 	%r302, %r301, 2;
	add.s32 	%r45, %r295, %r302;
	ld.shared.u32 	%r303, [%r45];
	add.s32 	%r46, %r303, %r296;
	st.shared.u32 	[%r44], %r46;
	add.s32 	%r304, %r301, %r300;
	shl.b32 	%r305, %r304, 2;
	add.s32 	%r47, %r295, %r305;
	@%p57 bra 	$L__BB0_65;
	ld.shared.u32 	%r306, [%r47];
	add.s32 	%r307, %r306, %r46;
	st.shared.u32 	[%r44], %r307;
$L__BB0_65:
	ld.shared.u32 	%r308, [%r44+4096];
	ld.shared.u32 	%r309, [%r45+4096];
	add.s32 	%r48, %r309, %r308;
	st.shared.u32 	[%r44+4096], %r48;
	@%p57 bra 	$L__BB0_67;
	ld.shared.u32 	%r310, [%r47+4096];
	add.s32 	%r311, %r310, %r48;
	st.shared.u32 	[%r44+4096], %r311;
$L__BB0_67:
	add.s64 	%rd124, %rd124, 2;
$L__BB0_68:
	setp.eq.s64 	%p59, %rd20, 0;
	@%p59 bra 	$L__BB0_82;
	setp.ne.s64 	%p60, %rd23, %rd24;
	cvt.u32.u64 	%r312, %rd124;
	shl.b32 	%r313, %r2, 2;
	shl.b32 	%r314, %r312, 12;
	or.b32  	%r315, %r314, %r313;
	mov.u32 	%r316, s_bins;
	add.s32 	%r49, %r316, %r315;
	ld.shared.u32 	%r317, [%r49];
	shl.b64 	%rd103, %rd124, 10;
	or.b64  	%rd104, %rd103, %rd16;
	add.s64 	%rd30, %rd104, %rd22;
	cvt.u32.u64 	%r318, %rd30;
	shl.b32 	%r319, %r318, 2;
	add.s32 	%r320, %r316, %r319;
	ld.shared.u32 	%r321, [%r320];
	add.s32 	%r50, %r321, %r317;
	st.shared.u32 	[%r49], %r50;
	@%p60 bra 	$L__BB0_82;
	cvt.u32.u64 	%r322, %rd22;
	add.s32 	%r324, %r318, %r322;
	shl.b32 	%r325, %r324, 2;
	add.s32 	%r327, %r316, %r325;
	ld.shared.u32 	%r328, [%r327];
	add.s32 	%r329, %r328, %r50;
	st.shared.u32 	[%r49], %r329;
	bra.uni 	$L__BB0_82;
$L__BB0_71:
	setp.lt.u64 	%p42, %rd17, 7;
	mov.b64 	%rd127, 0;
	@%p42 bra 	$L__BB0_74;
	cvt.u32.u64 	%r173, %rd22;
	add.s32 	%r174, %r2, %r173;
	shl.b32 	%r175, %r174, 2;
	mov.u32 	%r176, s_bins;
	add.s32 	%r177, %r176, %r175;
	add.s32 	%r355, %r177, 16384;
	mov.u32 	%r356, %r35;
	mov.u64 	%rd125, %rd19;
$L__BB0_73:
	.pragma "nounroll";
	ld.shared.u32 	%r178, [%r356+-16384];
	ld.shared.u32 	%r179, [%r355+-16384];
	add.s32 	%r180, %r179, %r178;
	st.shared.u32 	[%r356+-16384], %r180;
	ld.shared.u32 	%r181, [%r356+-12288];
	ld.shared.u32 	%r182, [%r355+-12288];
	add.s32 	%r183, %r182, %r181;
	st.shared.u32 	[%r356+-12288], %r183;
	ld.shared.u32 	%r184, [%r356+-8192];
	ld.shared.u32 	%r185, [%r355+-8192];
	add.s32 	%r186, %r185, %r184;
	st.shared.u32 	[%r356+-8192], %r186;
	ld.shared.u32 	%r187, [%r356+-4096];
	ld.shared.u32 	%r188, [%r355+-4096];
	add.s32 	%r189, %r188, %r187;
	st.shared.u32 	[%r356+-4096], %r189;
	ld.shared.u32 	%r190, [%r356];
	ld.shared.u32 	%r191, [%r355];
	add.s32 	%r192, %r191, %r190;
	st.shared.u32 	[%r356], %r192;
	ld.shared.u32 	%r193, [%r356+4096];
	ld.shared.u32 	%r194, [%r355+4096];
	add.s32 	%r195, %r194, %r193;
	st.shared.u32 	[%r356+4096], %r195;
	ld.shared.u32 	%r196, [%r356+8192];
	ld.shared.u32 	%r197, [%r355+8192];
	add.s32 	%r198, %r197, %r196;
	st.shared.u32 	[%r356+8192], %r198;
	ld.shared.u32 	%r199, [%r356+12288];
	ld.shared.u32 	%r200, [%r355+12288];
	add.s32 	%r201, %r200, %r199;
	st.shared.u32 	[%r356+12288], %r201;
	add.s64 	%rd125, %rd125, -8;
	add.s32 	%r356, %r356, 32768;
	add.s32 	%r355, %r355, 32768;
	setp.ne.s64 	%p43, %rd125, 0;
	mov.u64 	%rd127, %rd19;
	@%p43 bra 	$L__BB0_73;
$L__BB0_74:
	setp.eq.s32 	%p44, %r32, 0;
	@%p44 bra 	$L__BB0_82;
	setp.lt.u32 	%p45, %r34, 3;
	@%p45 bra 	$L__BB0_77;
	cvt.u32.u64 	%r202, %rd127;
	shl.b32 	%r203, %r2, 2;
	shl.b32 	%r204, %r202, 12;
	or.b32  	%r205, %r204, %r203;
	mov.u32 	%r206, s_bins;
	add.s32 	%r207, %r206, %r205;
	ld.shared.u32 	%r208, [%r207];
	shl.b64 	%rd96, %rd127, 10;
	cvt.u32.u64 	%r209, %rd16;
	cvt.u32.u64 	%r210, %rd96;
	add.s32 	%r211, %r210, %r209;
	cvt.u32.u64 	%r212, %rd22;
	add.s32 	%r213, %r211, %r212;
	shl.b32 	%r214, %r213, 2;
	add.s32 	%r215, %r206, %r214;
	ld.shared.u32 	%r216, [%r215];
	add.s32 	%r217, %r216, %r208;
	st.shared.u32 	[%r207], %r217;
	ld.shared.u32 	%r218, [%r207+4096];
	ld.shared.u32 	%r219, [%r215+4096];
	add.s32 	%r220, %r219, %r218;
	st.shared.u32 	[%r207+4096], %r220;
	ld.shared.u32 	%r221, [%r207+8192];
	ld.shared.u32 	%r222, [%r215+8192];
	add.s32 	%r223, %r222, %r221;
	st.shared.u32 	[%r207+8192], %r223;
	ld.shared.u32 	%r224, [%r207+12288];
	ld.shared.u32 	%r225, [%r215+12288];
	add.s32 	%r226, %r225, %r224;
	st.shared.u32 	[%r207+12288], %r226;
	add.s64 	%rd127, %rd127, 4;
$L__BB0_77:
	setp.eq.s32 	%p46, %r33, 0;
	@%p46 bra 	$L__BB0_82;
	setp.eq.s64 	%p47, %rd18, 0;
	@%p47 bra 	$L__BB0_80;
	cvt.u32.u64 	%r227, %rd127;
	shl.b32 	%r228, %r2, 2;
	shl.b32 	%r229, %r227, 12;
	or.b32  	%r230, %r229, %r228;
	mov.u32 	%r231, s_bins;
	add.s32 	%r232, %r231, %r230;
	ld.shared.u32 	%r233, [%r232];
	shl.b64 	%rd97, %rd127, 10;
	cvt.u32.u64 	%r234, %rd16;
	cvt.u32.u64 	%r235, %rd97;
	add.s32 	%r236, %r235, %r234;
	cvt.u32.u64 	%r237, %rd22;
	add.s32 	%r238, %r236, %r237;
	shl.b32 	%r239, %r238, 2;
	add.s32 	%r240, %r231, %r239;
	ld.shared.u32 	%r241, [%r240];
	add.s32 	%r242, %r241, %r233;
	st.shared.u32 	[%r232], %r242;
	ld.shared.u32 	%r243, [%r232+4096];
	ld.shared.u32 	%r244, [%r240+4096];
	add.s32 	%r245, %r244, %r243;
	st.shared.u32 	[%r232+4096], %r245;
	add.s64 	%rd127, %rd127, 2;
$L__BB0_80:
	setp.eq.s64 	%p48, %rd20, 0;
	@%p48 bra 	$L__BB0_82;
	cvt.u32.u64 	%r246, %rd127;
	shl.b32 	%r247, %r2, 2;
	shl.b32 	%r248, %r246, 12;
	or.b32  	%r249, %r248, %r247;
	mov.u32 	%r250, s_bins;
	add.s32 	%r251, %r250, %r249;
	ld.shared.u32 	%r252, [%r251];
	shl.b64 	%rd98, %rd127, 10;
	cvt.u32.u64 	%r253, %rd16;
	cvt.u32.u64 	%r254, %rd98;
	add.s32 	%r255, %r254, %r253;
	cvt.u32.u64 	%r256, %rd22;
	add.s32 	%r257, %r255, %r256;
	shl.b32 	%r258, %r257, 2;
	add.s32 	%r259, %r250, %r258;
	ld.shared.u32 	%r260, [%r259];
	add.s32 	%r261, %r260, %r252;
	st.shared.u32 	[%r251], %r261;
$L__BB0_82:
	bar.sync 	0;
	cvt.u32.u64 	%r354, %rd22;
	shr.u64 	%rd121, %rd22, 1;
	setp.gt.u64 	%p61, %rd22, 1;
	@%p61 bra 	$L__BB0_48;
	setp.ne.s32 	%p62, %r2, 0;
	@%p62 bra 	$L__BB0_85;
	cvta.to.global.u64 	%rd105, %rd39;
	ld.shared.u32 	%r330, [s_bins];
	mul.lo.s32 	%r331, %r58, %r1;
	mul.wide.u32 	%rd106, %r331, 4;
	add.s64 	%rd107, %rd105, %rd106;
	st.global.u32 	[%rd107], %r330;
	ld.shared.u32 	%r332, [s_bins+4096];
	add.s32 	%r333, %r331, 1;
	mul.wide.u32 	%rd108, %r333, 4;
	add.s64 	%rd109, %rd105, %rd108;
	st.global.u32 	[%rd109], %r332;
	ld.shared.u32 	%r334, [s_bins+8192];
	add.s32 	%r335, %r331, 2;
	mul.wide.u32 	%rd110, %r335, 4;
	add.s64 	%rd111, %rd105, %rd110;
	st.global.u32 	[%rd111], %r334;
	st.local.v2.u32 	[%rd1], {%r331, %r330};
	mov.u64 	%rd112, $str$1;
	cvta.global.u64 	%rd113, %rd112;
	add.u64 	%rd114, %SP, 0;
	{ // callseq 16, 0
	.param .b64 param0;
	st.param.b64 	[param0], %rd113;
	.param .b64 param1;
	st.param.b64 	[param1], %rd114;
	.param .b32 retval0;
	call.uni (retval0), 
	vprintf, 
	(
	param0, 
	param1
	);
	ld.param.b32 	%r336, [retval0];
	} // callseq 16
	ld.shared.u32 	%r338, [s_bins+4096];
	st.local.v2.u32 	[%rd1], {%r333, %r338};
	{ // callseq 17, 0
	.param .b64 param0;
	st.param.b64 	[param0], %rd113;
	.param .b64 param1;
	st.param.b64 	[param1], %rd114;
	.param .b32 retval0;
	call.uni (retval0), 
	vprintf, 
	(
	param0, 
	param1
	);
	ld.param.b32 	%r339, [retval0];
	} // callseq 17
	ld.shared.u32 	%r341, [s_bins+8192];
	st.local.v2.u32 	[%rd1], {%r335, %r341};
	{ // callseq 18, 0
	.param .b64 param0;
	st.param.b64 	[param0], %rd113;
	.param .b64 param1;
	st.param.b64 	[param1], %rd114;
	.param .b32 retval0;
	call.uni (retval0), 
	vprintf, 
	(
	param0, 
	param1
	);
	ld.param.b32 	%r342, [retval0];
	} // callseq 18
$L__BB0_85:
	ret;

}


// ===== COMPILED SASS (sm_100) =====

	.target	sm_100

	.elftype	@"ET_EXEC"


//--------------------- .note.nv.tkinfo           --------------------------
	.section	.note.nv.tkinfo,"",@"SHT_NOTE"
	.sectionflags	@"SHF_NOTE_NV_TKINFO"
	.tkinfo
        /*0018*/ 	.word	0x00000002
        /*0030*/ 	.string	""
        /*0030*/ 	.string	"ptxas"
        /*0030*/ 	.string	"Cuda compilation tools, release 13.0, V13.0.88"
        /*0030*/ 	.string	"Build cuda_13.0.r13.0/compiler.36424714_0"
        /*0030*/ 	.string	"-arch sm_100 -m 64 "



//--------------------- .note.nv.cuinfo           --------------------------
	.section	.note.nv.cuinfo,"",@"SHT_NOTE"
	.sectionflags	@"SHF_NOTE_NV_CUINFO"
        /*0018*/ 	.short	0x0002
        /*001a*/ 	.short	0x0064
        /*001c*/ 	.short	0x0082
	.zero		2


//--------------------- .nv.info                  --------------------------
	.section	.nv.info,"",@"SHT_CUDA_INFO"
	.align	4


	//----- nvinfo : EIATTR_REGCOUNT
	.align		4
        /*0000*/ 	.byte	0x04, 0x2f
        /*0002*/ 	.short	(.L_3 - .L_2)
	.align		4
.L_2:
        /*0004*/ 	.word	index@(_Z9histogramPiPfiiii)
        /*0008*/ 	.word	0x00000024


	//----- nvinfo : EIATTR_FRAME_SIZE
	.align		4
.L_3:
        /*000c*/ 	.byte	0x04, 0x11
        /*000e*/ 	.short	(.L_5 - .L_4)
	.align		4
.L_4:
        /*0010*/ 	.word	index@($__internal_0_$__cuda_sm3x_div_rn_noftz_f32_slowpath)
        /*0014*/ 	.word	0x00000018


	//----- nvinfo : EIATTR_FRAME_SIZE
	.align		4
.L_5:
        /*0018*/ 	.byte	0x04, 0x11
        /*001a*/ 	.short	(.L_7 - .L_6)
	.align		4
.L_6:
        /*001c*/ 	.word	index@(_Z9histogramPiPfiiii)
        /*0020*/ 	.word	0x00000018


	//----- nvinfo : EIATTR_MIN_STACK_SIZE
	.align		4
.L_7:
        /*0024*/ 	.byte	0x04, 0x12
        /*0026*/ 	.short	(.L_9 - .L_8)
	.align		4
.L_8:
        /*0028*/ 	.word	index@(_Z9histogramPiPfiiii)
        /*002c*/ 	.word	0x00000018
.L_9:


//--------------------- .nv.compat                --------------------------
	.section	.nv.compat,"",@"SHT_CUDA_COMPAT_INFO"
	.align	4
        /*0000*/ 	.byte	0x02, 0x09, 0x00, 0x00, 0x02, 0x02, 0x01, 0x00, 0x02, 0x05, 0x05, 0x00, 0x03, 0x07, 0x01, 0x01
        /*0010*/ 	.byte	0x02, 0x03, 0x00, 0x00, 0x02, 0x06, 0x01, 0x00, 0x04, 0x0b, 0x08, 0x00, 0x01, 0x00, 0x00, 0x00
        /*0020*/ 	.byte	0x00, 0x00, 0x00, 0x00


//--------------------- .nv.info._Z9histogramPiPfiiii --------------------------
	.section	.nv.info._Z9histogramPiPfiiii,"",@"SHT_CUDA_INFO"
	.sectionflags	@""
	.align	4


	//----- nvinfo : EIATTR_CUDA_API_VERSION
	.align		4
        /*0000*/ 	.byte	0x04, 0x37
        /*0002*/ 	.short	(.L_11 - .L_10)
.L_10:
        /*0004*/ 	.word	0x00000082


	//----- nvinfo : EIATTR_KPARAM_INFO
	.align		4
.L_11:
        /*0008*/ 	.byte	0x04, 0x17
        /*000a*/ 	.short	(.L_13 - .L_12)
.L_12:
        /*000c*/ 	.word	0x00000000
        /*0010*/ 	.short	0x0005
        /*0012*/ 	.short	0x001c
        /*0014*/ 	.byte	0x00, 0xf0, 0x11, 0x00


	//----- nvinfo : EIATTR_KPARAM_INFO
	.align		4
.L_13:
        /*0018*/ 	.byte	0x04, 0x17
        /*001a*/ 	.short	(.L_15 - .L_14)
.L_14:
        /*001c*/ 	.word	0x00000000
        /*0020*/ 	.short	0x0004
        /*0022*/ 	.short	0x0018
        /*0024*/ 	.byte	0x00, 0xf0, 0x11, 0x00


	//----- nvinfo : EIATTR_KPARAM_INFO
	.align		4
.L_15:
        /*0028*/ 	.byte	0x04, 0x17
        /*002a*/ 	.short	(.L_17 - .L_16)
.L_16:
        /*002c*/ 	.word	0x00000000
        /*0030*/ 	.short	0x0003
        /*0032*/ 	.short	0x0014
        /*0034*/ 	.byte	0x00, 0xf0, 0x11, 0x00


	//----- nvinfo : EIATTR_KPARAM_INFO
	.align		4
.L_17:
        /*0038*/ 	.byte	0x04, 0x17
        /*003a*/ 	.short	(.L_19 - .L_18)
.L_18:
        /*003c*/ 	.word	0x00000000
        /*0040*/ 	.short	0x0002
        /*0042*/ 	.short	0x0010
        /*0044*/ 	.byte	0x00, 0xf0, 0x11, 0x00


	//----- nvinfo : EIATTR_KPARAM_INFO
	.align		4
.L_19:
        /*0048*/ 	.byte	0x04, 0x17
        /*004a*/ 	.short	(.L_21 - .L_20)
.L_20:
        /*004c*/ 	.word	0x00000000
        /*0050*/ 	.short	0x0001
        /*0052*/ 	.short	0x0008
        /*0054*/ 	.byte	0x00, 0xf5, 0x21, 0x00


	//----- nvinfo : EIATTR_KPARAM_INFO
	.align		4
.L_21:
        /*0058*/ 	.byte	0x04, 0x17
        /*005a*/ 	.short	(.L_23 - .L_22)
.L_22:
        /*005c*/ 	.word	0x00000000
        /*0060*/ 	.short	0x0000
        /*0062*/ 	.short	0x0000
        /*0064*/ 	.byte	0x00, 0xf5, 0x21, 0x00


	//----- nvinfo : EIATTR_SPARSE_MMA_MASK
	.align		4
.L_23:
        /*0068*/ 	.byte	0x03, 0x50
        /*006a*/ 	.short	0x0000


	//----- nvinfo : EIATTR_MAXREG_COUNT
	.align		4
        /*006c*/ 	.byte	0x03, 0x1b
        /*006e*/ 	.short	0x00ff


	//----- nvinfo : EIATTR_NUM_BARRIERS
	.align		4
        /*0070*/ 	.byte	0x02, 0x4c
        /*0072*/ 	.byte	0x01
	.zero		1


	//----- nvinfo : EIATTR_EXTERNS
	.align		4
        /*0074*/ 	.byte	0x04, 0x0f
        /*0076*/ 	.short	(.L_25 - .L_24)


	//   ....[0]....
	.align		4
.L_24:
        /*0078*/ 	.word	index@(malloc)


	//   ....[1]....
	.align		4
        /*007c*/ 	.word	index@(vprintf)


	//----- nvinfo : EIATTR_MERCURY_ISA_VERSION
	.align		4
.L_25:
        /*0080*/ 	.byte	0x03, 0x5f
        /*0082*/ 	.short	0x0101


	//----- nvinfo : EIATTR_VRC_CTA_INIT_COUNT
	.align		4
        /*0084*/ 	.byte	0x02, 0x4a
	.zero		1
	.zero		1


	//----- nvinfo : EIATTR_SYSCALL_OFFSETS
	.align		4
        /*0088*/ 	.byte	0x04, 0x46
        /*008a*/ 	.short	(.L_27 - .L_26)


	//   ....[0]....
.L_26:
        /*008c*/ 	.word	0x00000110


	//   ....[1]....
        /*0090*/ 	.word	0x00001430


	//   ....[2]....
        /*0094*/ 	.word	0x000015a0


	//   ....[3]....
        /*0098*/ 	.word	0x000016b0


	//   ....[4]....
        /*009c*/ 	.word	0x000017c0


	//   ....[5]....
        /*00a0*/ 	.word	0x000018d0


	//   ....[6]....
        /*00a4*/ 	.word	0x000019e0


	//   ....[7]....
        /*00a8*/ 	.word	0x00001af0


	//   ....[8]....
        /*00ac*/ 	.word	0x00001c00


	//   ....[9]....
        /*00b0*/ 	.word	0x00001e00


	//   ....[10]....
        /*00b4*/ 	.word	0x00001f30


	//   ....[11]....
        /*00b8*/ 	.word	0x00002040


	//   ....[12]....
        /*00bc*/ 	.word	0x00002150


	//   ....[13]....
        /*00c0*/ 	.word	0x00002320


	//   ....[14]....
        /*00c4*/ 	.word	0x00002430


	//   ....[15]....
        /*00c8*/ 	.word	0x000025e0


	//   ....[16]....
        /*00cc*/ 	.word	0x000039e0


	//   ....[17]....
        /*00d0*/ 	.word	0x00003ab0


	//   ....[18]....
        /*00d4*/ 	.word	0x00003b80


	//----- nvinfo : EIATTR_EXIT_INSTR_OFFSETS
	.align		4
.L_27:
        /*00d8*/ 	.byte	0x04, 0x1c
        /*00da*/ 	.short	(.L_29 - .L_28)


	//   ....[0]....
.L_28:
        /*00dc*/ 	.word	0x00003820


	//   ....[1]....
        /*00e0*/ 	.word	0x00003b90


	//----- nvinfo : EIATTR_CRS_STACK_SIZE
	.align		4
.L_29:
        /*00e4*/ 	.byte	0x04, 0x1e
        /*00e6*/ 	.short	(.L_31 - .L_30)
.L_30:
        /*00e8*/ 	.word	0x00000000


	//----- nvinfo : EIATTR_CBANK_PARAM_SIZE
	.align		4
.L_31:
        /*00ec*/ 	.byte	0x03, 0x19
        /*00ee*/ 	.short	0x0020


	//----- nvinfo : EIATTR_PARAM_CBANK
	.align		4
        /*00f0*/ 	.byte	0x04, 0x0a
        /*00f2*/ 	.short	(.L_33 - .L_32)
	.align		4
.L_32:
        /*00f4*/ 	.word	index@(.nv.constant0._Z9histogramPiPfiiii)
        /*00f8*/ 	.short	0x0380
        /*00fa*/ 	.short	0x0020


	//----- nvinfo : EIATTR_SW_WAR
	.align		4
.L_33:
        /*00fc*/ 	.byte	0x04, 0x36
        /*00fe*/ 	.short	(.L_35 - .L_34)
.L_34:
        /*0100*/ 	.word	0x00000008
.L_35:


//--------------------- .nv.callgraph             --------------------------
	.section	.nv.callgraph,"",@"SHT_CUDA_CALLGRAPH"
	.align	4
	.sectionentsize	8
	.align		4
        /*0000*/ 	.word	0x00000000
	.align		4
        /*0004*/ 	.word	0xffffffff
	.align		4
        /*0008*/ 	.word	index@(_Z9histogramPiPfiiii)
	.align		4
        /*000c*/ 	.word	index@(vprintf)
	.align		4
        /*0010*/ 	.word	index@(_Z9histogramPiPfiiii)
	.align		4
        /*0014*/ 	.word	index@(malloc)
	.align		4
        /*0018*/ 	.word	0x00000000
	.align		4
        /*001c*/ 	.word	0xfffffffe
	.align		4
        /*0020*/ 	.word	0x00000000
	.align		4
        /*0024*/ 	.word	0xfffffffd
	.align		4
        /*0028*/ 	.word	0x00000000
	.align		4
        /*002c*/ 	.word	0xfffffffc


//--------------------- .nv.constant4             --------------------------
	.section	.nv.constant4,"a",@progbits
	.align	8
	.align		8
.nv.constant4:
        /*0000*/ 	.dword	malloc
	.align		8
        /*0008*/ 	.dword	vprintf
	.align		8
        /*0010*/ 	.dword	$str
	.align		8
        /*0018*/ 	.dword	$str$1


//--------------------- .text._Z9histogramPiPfiiii --------------------------
	.section	.text._Z9histogramPiPfiiii,"ax",@progbits
	.align	128
        .global         _Z9histogramPiPfiiii
        .type           _Z9histogramPiPfiiii,@function
        .size           _Z9histogramPiPfiiii,(.L_x_67 - _Z9histogramPiPfiiii)
        .other          _Z9histogramPiPfiiii,@"STO_CUDA_ENTRY STV_DEFAULT"
_Z9histogramPiPfiiii:
.text._Z9histogramPiPfiiii:
[----:B------:R-:W0:Y:S01]  /*0000*/  LDC R1, c[0x0][0x37c] ;  /* 0x0000df00ff017b82 */ /* 0x000e220000000800 */
[----:B------:R-:W1:Y:S01]  /*0010*/  LDCU UR4, c[0x0][0x398] ;  /* 0x00007300ff0477ac */ /* 0x000e620008000800 */
[----:B------:R-:W-:Y:S01]  /*0020*/  MOV R0, 0x0 ;  /* 0x0000000000007802 */ /* 0x000fe20000000f00 */
[----:B------:R-:W2:Y:S01]  /*0030*/  S2R R28, SR_CTAID.X ;  /* 0x00000000001c7919 */ /* 0x000ea20000002500 */
[----:B0-----:R-:W-:Y:S01]  /*0040*/  VIADD R1, R1, 0xffffffe8 ;  /* 0xffffffe801017836 */ /* 0x001fe20000000000 */
[----:B------:R-:W0:Y:S03]  /*0050*/  LDCU UR6, c[0x0][0x2f8] ;  /* 0x00005f00ff0677ac */ /* 0x000e260008000800 */
[----:B------:R3:W4:Y:S01]  /*0060*/  LDC.64 R6, c[0x4][R0] ;  /* 0x0100000000067b82 */ /* 0x0007220000000a00 */
[----:B------:R-:W5:Y:S01]  /*0070*/  LDCU UR7, c[0x0][0x2fc] ;  /* 0x00005f80ff0777ac */ /* 0x000f620008000800 */
[----:B-1----:R-:W-:Y:S01]  /*0080*/  UIMAD.WIDE UR4, UR4, 0x4, URZ ;  /* 0x00000004040478a5 */ /* 0x002fe2000f8e02ff */
[----:B0-----:R-:W-:-:S05]  /*0090*/  IADD3 R26, P0, PT, R1, UR6, RZ ;  /* 0x00000006011a7c10 */ /* 0x001fca000ff1e0ff */
[----:B------:R-:W-:Y:S02]  /*00a0*/  IMAD.U32 R3, RZ, RZ, UR5 ;  /* 0x00000005ff037e24 */ /* 0x000fe4000f8e00ff */
[----:B------:R-:W-:Y:S02]  /*00b0*/  IMAD.U32 R5, RZ, RZ, UR5 ;  /* 0x00000005ff057e24 */ /* 0x000fe4000f8e00ff */
[----:B------:R-:W-:Y:S02]  /*00c0*/  IMAD.U32 R2, RZ, RZ, UR4 ;  /* 0x00000004ff027e24 */ /* 0x000fe4000f8e00ff */
[----:B------:R-:W-:Y:S02]  /*00d0*/  IMAD.U32 R4, RZ, RZ, UR4 ;  /* 0x00000004ff047e24 */ /* 0x000fe4000f8e00ff */
[----:B------:R-:W-:Y:S02]  /*00e0*/  IMAD.MOV.U32 R5, RZ, RZ, R3 ;  /* 0x000000ffff057224 */ /* 0x000fe400078e0003 */
[----:B--23-5:R-:W-:-:S07]  /*00f0*/  IMAD.X R2, RZ, RZ, UR7, P0 ;  /* 0x00000007ff027e24 */ /* 0x02cfce00080e06ff */
[----:B------:R-:W-:-:S07]  /*0100*/  LEPC R20, `(.L_x_0) ;  /* 0x000000001014794e */ /* 0x000fce0000000000 */
[----:B----4-:R-:W-:Y:S05]  /*0110*/  CALL.ABS.NOINC R6 ;  /* 0x0000000006007343 */ /* 0x010fea0003c00000 */
.L_x_0:
[----:B------:R-:W0:Y:S01]  /*0120*/  LDC R9, c[0x0][0x398] ;  /* 0x0000e600ff097b82 */ /* 0x000e220000000800 */
[----:B------:R-:W1:Y:S01]  /*0130*/  LDCU.64 UR4, c[0x0][0x390] ;  /* 0x00007200ff0477ac */ /* 0x000e620008000a00 */
[----:B------:R-:W-:Y:S02]  /*0140*/  IMAD.MOV.U32 R22, RZ, RZ, R4 ;  /* 0x000000ffff167224 */ /* 0x000fe400078e0004 */
[----:B------:R-:W-:-:S04]  /*0150*/  IMAD.MOV.U32 R23, RZ, RZ, R5 ;  /* 0x000000ffff177224 */ /* 0x000fc800078e0005 */
[----:B------:R-:W2:Y:S01]  /*0160*/  LDC.64 R10, c[0x0][0x358] ;  /* 0x0000d600ff0a7b82 */ /* 0x000ea20000000a00 */
[----:B-1----:R-:W-:Y:S01]  /*0170*/  UIADD3 UR4, UPT, UPT, UR5, -UR4, URZ ;  /* 0x8000000405047290 */ /* 0x002fe2000fffe0ff */
[----:B0-----:R-:W-:-:S05]  /*0180*/  ISETP.GE.AND P0, PT, R9, 0x1, PT ;  /* 0x000000010900780c */ /* 0x001fca0003f06270 */
[----:B------:R-:W-:-:S08]  /*0190*/  I2FP.F32.S32 R0, UR4 ;  /* 0x0000000400007c45 */ /* 0x000fd00008201400 */
[----:B--2---:R-:W-:Y:S05]  /*01a0*/  @!P0 BRA `(.L_x_1) ;  /* 0x0000000800008947 */ /* 0x004fea0003800000 */
[C---:B------:R-:W-:Y:S01]  /*01b0*/  ISETP.GE.U32.AND P1, PT, R9.reuse, 0x10, PT ;  /* 0x000000100900780c */ /* 0x040fe20003f26070 */
[----:B------:R-:W-:Y:S01]  /*01c0*/  IMAD.MOV.U32 R3, RZ, RZ, RZ ;  /* 0x000000ffff037224 */ /* 0x000fe200078e00ff */
[----:B------:R-:W-:-:S04]  /*01d0*/  LOP3.LUT R12, R9, 0xf, RZ, 0xc0, !PT ;  /* 0x0000000f090c7812 */ /* 0x000fc800078ec0ff */
[----:B------:R-:W-:-:S07]  /*01e0*/  ISETP.NE.AND P0, PT, R12, RZ, PT ;  /* 0x000000ff0c00720c */ /* 0x000fce0003f05270 */
[----:B------:R-:W-:Y:S06]  /*01f0*/  @!P1 BRA `(.L_x_2) ;  /* 0x0000000000f49947 */ /* 0x000fec0003800000 */
[----:B------:R-:W-:Y:S01]  /*0200*/  IADD3 R7, P1, PT, R22, 0x20, RZ ;  /* 0x0000002016077810 */ /* 0x000fe20007f3e0ff */
[----:B------:R-:W-:Y:S01]  /*0210*/  BSSY.RECONVERGENT B0, `(.L_x_2) ;  /* 0x000003b000007945 */ /* 0x000fe20003800200 */
[----:B------:R-:W-:-:S03]  /*0220*/  LOP3.LUT R3, R9, 0x7ffffff0, RZ, 0xc0, !PT ;  /* 0x7ffffff009037812 */ /* 0x000fc600078ec0ff */
[----:B------:R-:W-:Y:S02]  /*0230*/  IMAD.X R8, RZ, RZ, R23, P1 ;  /* 0x000000ffff087224 */ /* 0x000fe400008e0617 */
[----:B------:R-:W-:-:S07]  /*0240*/  IMAD.MOV R6, RZ, RZ, -R3 ;  /* 0x000000ffff067224 */ /* 0x000fce00078e0a03 */
.L_x_3:
[----:B------:R-:W-:Y:S01]  /*0250*/  VIADD R6, R6, 0x10 ;  /* 0x0000001006067836 */ /* 0x000fe20000000000 */
[C---:B------:R-:W-:Y:S01]  /*0260*/  R2UR UR4, R10.reuse ;  /* 0x000000000a0472ca */ /* 0x040fe200000e0000 */
[----:B0-----:R-:W-:Y:S01]  /*0270*/  IMAD.MOV.U32 R4, RZ, RZ, R7 ;  /* 0x000000ffff047224 */ /* 0x001fe200078e0007 */
[C---:B------:R-:W-:Y:S01]  /*0280*/  R2UR UR5, R11.reuse ;  /* 0x000000000b0572ca */ /* 0x040fe200000e0000 */
[----:B------:R-:W-:Y:S01]  /*0290*/  IMAD.MOV.U32 R5, RZ, RZ, R8 ;  /* 0x000000ffff057224 */ /* 0x000fe200078e0008 */
[C---:B------:R-:W-:Y:S02]  /*02a0*/  R2UR UR6, R10.reuse ;  /* 0x000000000a0672ca */ /* 0x040fe400000e0000 */
[C---:B------:R-:W-:Y:S02]  /*02b0*/  R2UR UR7, R11.reuse ;  /* 0x000000000b0772ca */ /* 0x040fe400000e0000 */
[----:B------:R-:W-:Y:S02]  /*02c0*/  R2UR UR8, R10 ;  /* 0x000000000a0872ca */ /* 0x000fe400000e0000 */
[----:B------:R-:W-:-:S02]  /*02d0*/  R2UR UR9, R11 ;  /* 0x000000000b0972ca */ /* 0x000fc400000e0000 */
[C---:B------:R-:W-:Y:S02]  /*02e0*/  R2UR UR10, R10.reuse ;  /* 0x000000000a0a72ca */ /* 0x040fe400000e0000 */
[C---:B------:R-:W-:Y:S01]  /*02f0*/  R2UR UR11, R11.reuse ;  /* 0x000000000b0b72ca */ /* 0x040fe200000e0000 */
[----:B------:R0:W-:Y:S01]  /*0300*/  ST.E desc[UR4][R4.64+-0x20], RZ ;  /* 0xffffe0ff04007985 */ /* 0x0001e2000c101904 */
[C---:B------:R-:W-:Y:S02]  /*0310*/  R2UR UR12, R10.reuse ;  /* 0x000000000a0c72ca */ /* 0x040fe400000e0000 */
[C---:B------:R-:W-:Y:S01]  /*0320*/  R2UR UR13, R11.reuse ;  /* 0x000000000b0d72ca */ /* 0x040fe200000e0000 */
[----:B------:R0:W-:Y:S01]  /*0330*/  ST.E desc[UR6][R4.64+-0x1c], RZ ;  /* 0xffffe4ff04007985 */ /* 0x0001e2000c101906 */
[C---:B------:R-:W-:Y:S02]  /*0340*/  R2UR UR14, R10.reuse ;  /* 0x000000000a0e72ca */ /* 0x040fe400000e0000 */
[----:B------:R-:W-:Y:S01]  /*0350*/  R2UR UR15, R11 ;  /* 0x000000000b0f72ca */ /* 0x000fe200000e0000 */
[----:B------:R0:W-:Y:S01]  /*0360*/  ST.E desc[UR8][R4.64+-0x18], RZ ;  /* 0xffffe8ff04007985 */ /* 0x0001e2000c101908 */
[----:B------:R-:W-:-:S02]  /*0370*/  R2UR UR16, R10 ;  /* 0x000000000a1072ca */ /* 0x000fc400000e0000 */
        /* <DEDUP_REMOVED lines=27> */
[----:B------:R-:W-:Y:S01]  /*0530*/  R2UR UR35, R11 ;  /* 0x000000000b2372ca */ /* 0x000fe200000e0000 */
[----:B------:R0:W-:Y:S01]  /*0540*/  ST.E desc[UR28][R4.64+0x10], RZ ;  /* 0x000010ff04007985 */ /* 0x0001e2000c10191c */
[----:B------:R-:W-:Y:S02]  /*0550*/  ISETP.NE.AND P1, PT, R6, RZ, PT ;  /* 0x000000ff0600720c */ /* 0x000fe40003f25270 */
[----:B------:R-:W-:Y:S01]  /*0560*/  IADD3 R7, P2, PT, R4, 0x40, RZ ;  /* 0x0000004004077810 */ /* 0x000fe20007f5e0ff */
[----:B------:R0:W-:Y:S04]  /*0570*/  ST.E desc[UR30][R4.64+0x14], RZ ;  /* 0x000014ff04007985 */ /* 0x0001e8000c10191e */
[----:B------:R0:W-:Y:S01]  /*0580*/  ST.E desc[UR32][R4.64+0x18], RZ ;  /* 0x000018ff04007985 */ /* 0x0001e2000c101920 */
[----:B------:R-:W-:-:S03]  /*0590*/  IMAD.X R8, RZ, RZ, R5, P2 ;  /* 0x000000ffff087224 */ /* 0x000fc600010e0605 */
[----:B------:R0:W-:Y:S02]  /*05a0*/  ST.E desc[UR34][R4.64+0x1c], RZ ;  /* 0x00001cff04007985 */ /* 0x0001e4000c101922 */
[----:B------:R-:W-:Y:S05]  /*05b0*/  @P1 BRA `(.L_x_3) ;  /* 0xfffffffc00241947 */ /* 0x000fea000383ffff */
[----:B------:R-:W-:Y:S05]  /*05c0*/  BSYNC.RECONVERGENT B0 ;  /* 0x0000000000007941 */ /* 0x000fea0003800200 */
.L_x_2:
[----:B------:R-:W-:Y:S04]  /*05d0*/  BSSY.RECONVERGENT B0, `(.L_x_1) ;  /* 0x000003d000007945 */ /* 0x000fe80003800200 */
[----:B------:R-:W-:Y:S05]  /*05e0*/  @!P0 BRA `(.L_x_4) ;  /* 0x0000000000ec8947 */ /* 0x000fea0003800000 */
[----:B------:R-:W-:Y:S02]  /*05f0*/  ISETP.GE.U32.AND P0, PT, R12, 0x8, PT ;  /* 0x000000080c00780c */ /* 0x000fe40003f06070 */
[----:B------:R-:W-:-:S04]  /*0600*/  LOP3.LUT R6, R9, 0x7, RZ, 0xc0, !PT ;  /* 0x0000000709067812 */ /* 0x000fc800078ec0ff */
[----:B------:R-:W-:-:S07]  /*0610*/  ISETP.NE.AND P1, PT, R6, RZ, PT ;  /* 0x000000ff0600720c */ /* 0x000fce0003f25270 */
[----:B------:R-:W-:Y:S06]  /*0620*/  @!P0 BRA `(.L_x_5) ;  /* 0x0000000000688947 */ /* 0x000fec0003800000 */
[C---:B------:R-:W-:Y:S01]  /*0630*/  R2UR UR4, R10.reuse ;  /* 0x000000000a0472ca */ /* 0x040fe200000e0000 */
[----:B0-----:R-:W-:Y:S01]  /*0640*/  IMAD.WIDE.U32 R4, R3, 0x4, R22 ;  /* 0x0000000403047825 */ /* 0x001fe200078e0016 */
[----:B------:R-:W-:Y:S02]  /*0650*/  R2UR UR5, R11 ;  /* 0x000000000b0572ca */ /* 0x000fe400000e0000 */
[C---:B------:R-:W-:Y:S01]  /*0660*/  R2UR UR6, R10.reuse ;  /* 0x000000000a0672ca */ /* 0x040fe200000e0000 */
[----:B------:R-:W-:Y:S01]  /*0670*/  VIADD R3, R3, 0x8 ;  /* 0x0000000803037836 */ /* 0x000fe20000000000 */
        /* <DEDUP_REMOVED lines=15> */
[----:B------:R-:W-:Y:S02]  /*0770*/  R2UR UR18, R10 ;  /* 0x000000000a1272ca */ /* 0x000fe400000e0000 */
[----:B------:R-:W-:Y:S01]  /*0780*/  R2UR UR19, R11 ;  /* 0x000000000b1372ca */ /* 0x000fe200000e0000 */
[----:B------:R1:W-:Y:S04]  /*0790*/  ST.E desc[UR12][R4.64+0x10], RZ ;  /* 0x000010ff04007985 */ /* 0x0003e8000c10190c */
[----:B------:R1:W-:Y:S04]  /*07a0*/  ST.E desc[UR14][R4.64+0x14], RZ ;  /* 0x000014ff04007985 */ /* 0x0003e8000c10190e */
[----:B------:R1:W-:Y:S04]  /*07b0*/  ST.E desc[UR16][R4.64+0x18], RZ ;  /* 0x000018ff04007985 */ /* 0x0003e8000c101910 */
[----:B------:R1:W-:Y:S02]  /*07c0*/  ST.E desc[UR18][R4.64+0x1c], RZ ;  /* 0x00001cff04007985 */ /* 0x0003e4000c101912 */
.L_x_5:
[----:B------:R-:W-:Y:S05]  /*07d0*/  @!P1 BRA `(.L_x_4) ;  /* 0x0000000000709947 */ /* 0x000fea0003800000 */
[----:B------:R-:W-:Y:S02]  /*07e0*/  ISETP.GE.U32.AND P0, PT, R6, 0x4, PT ;  /* 0x000000040600780c */ /* 0x000fe40003f06070 */
[----:B------:R-:W-:-:S04]  /*07f0*/  LOP3.LUT R6, R9, 0x3, RZ, 0xc0, !PT ;  /* 0x0000000309067812 */ /* 0x000fc800078ec0ff */
[----:B------:R-:W-:-:S07]  /*0800*/  ISETP.NE.AND P1, PT, R6, RZ, PT ;  /* 0x000000ff0600720c */ /* 0x000fce0003f25270 */
[C---:B------:R-:W-:Y:S01]  /*0810*/  @P0 R2UR UR4, R10.reuse ;  /* 0x000000000a0402ca */ /* 0x040fe200000e0000 */
[----:B01----:R-:W-:Y:S01]  /*0820*/  @P0 IMAD.WIDE.U32 R4, R3, 0x4, R22 ;  /* 0x0000000403040825 */ /* 0x003fe200078e0016 */
[----:B------:R-:W-:Y:S02]  /*0830*/  @P0 R2UR UR5, R11 ;  /* 0x000000000b0502ca */ /* 0x000fe400000e0000 */
[C---:B------:R-:W-:Y:S01]  /*0840*/  @P0 R2UR UR6, R10.reuse ;  /* 0x000000000a0602ca */ /* 0x040fe200000e0000 */
[----:B------:R-:W-:Y:S01]  /*0850*/  @P0 VIADD R3, R3, 0x4 ;  /* 0x0000000403030836 */ /* 0x000fe20000000000 */
[C---:B------:R-:W-:Y:S02]  /*0860*/  @P0 R2UR UR7, R11.reuse ;  /* 0x000000000b0702ca */ /* 0x040fe400000e0000 */
[----:B------:R-:W-:Y:S02]  /*0870*/  @P0 R2UR UR8, R10 ;  /* 0x000000000a0802ca */ /* 0x000fe400000e0000 */
[----:B------:R-:W-:-:S02]  /*0880*/  @P0 R2UR UR9, R11 ;  /* 0x000000000b0902ca */ /* 0x000fc400000e0000 */
[----:B------:R-:W-:Y:S02]  /*0890*/  @P0 R2UR UR10, R10 ;  /* 0x000000000a0a02ca */ /* 0x000fe400000e0000 */
[----:B------:R-:W-:Y:S01]  /*08a0*/  @P0 R2UR UR11, R11 ;  /* 0x000000000b0b02ca */ /* 0x000fe200000e0000 */
[----:B------:R2:W-:Y:S04]  /*08b0*/  @P0 ST.E desc[UR4][R4.64], RZ ;  /* 0x000000ff04000985 */ /* 0x0005e8000c101904 */
[----:B------:R2:W-:Y:S04]  /*08c0*/  @P0 ST.E desc[UR6][R4.64+0x4], RZ ;  /* 0x000004ff04000985 */ /* 0x0005e8000c101906 */
[----:B------:R2:W-:Y:S04]  /*08d0*/  @P0 ST.E desc[UR8][R4.64+0x8], RZ ;  /* 0x000008ff04000985 */ /* 0x0005e8000c101908 */
[----:B------:R2:W-:Y:S01]  /*08e0*/  @P0 ST.E desc[UR10][R4.64+0xc], RZ ;  /* 0x00000cff04000985 */ /* 0x0005e2000c10190a */
[----:B------:R-:W-:Y:S05]  /*08f0*/  @!P1 BRA `(.L_x_4) ;  /* 0x0000000000289947 */ /* 0x000fea0003800000 */
[----:B--2---:R-:W-:-:S04]  /*0900*/  IMAD.WIDE.U32 R4, R3, 0x4, R22 ;  /* 0x0000000403047825 */ /* 0x004fc800078e0016 */
[----:B------:R-:W-:-:S07]  /*0910*/  IMAD.MOV R6, RZ, RZ, -R6 ;  /* 0x000000ffff067224 */ /* 0x000fce00078e0a06 */
.L_x_6:
[----:B------:R-:W-:Y:S01]  /*0920*/  VIADD R6, R6, 0x1 ;  /* 0x0000000106067836 */ /* 0x000fe20000000000 */
[----:B------:R-:W-:Y:S02]  /*0930*/  R2UR UR4, R10 ;  /* 0x000000000a0472ca */ /* 0x000fe400000e0000 */
[----:B------:R-:W-:Y:S02]  /*0940*/  R2UR UR5, R11 ;  /* 0x000000000b0572ca */ /* 0x000fe400000e0000 */
[----:B------:R-:W-:-:S11]  /*0950*/  ISETP.NE.AND P0, PT, R6, RZ, PT ;  /* 0x000000ff0600720c */ /* 0x000fd60003f05270 */
[----:B------:R0:W-:Y:S02]  /*0960*/  ST.E desc[UR4][R4.64], RZ ;  /* 0x000000ff04007985 */ /* 0x0001e4000c101904 */
[----:B0-----:R-:W-:-:S05]  /*0970*/  IADD3 R4, P1, PT, R4, 0x4, RZ ;  /* 0x0000000404047810 */ /* 0x001fca0007f3e0ff */
[----:B------:R-:W-:Y:S01]  /*0980*/  IMAD.X R5, RZ, RZ, R5, P1 ;  /* 0x000000ffff057224 */ /* 0x000fe200008e0605 */
[----:B------:R-:W-:Y:S07]  /*0990*/  @P0 BRA `(.L_x_6) ;  /* 0xfffffffc00e00947 */ /* 0x000fee000383ffff */
.L_x_4:
[----:B------:R-:W-:Y:S05]  /*09a0*/  BSYNC.RECONVERGENT B0 ;  /* 0x0000000000007941 */ /* 0x000fea0003800200 */
.L_x_1:
[----:B------:R-:W-:Y:S01]  /*09b0*/  I2FP.F32.S32 R3, R9 ;  /* 0x0000000900037245 */ /* 0x000fe20000201400 */
[----:B------:R-:W3:Y:S03]  /*09c0*/  S2R R29, SR_TID.X ;  /* 0x00000000001d7919 */ /* 0x000ee60000002100 */
[----:B012---:R-:W0:Y:S08]  /*09d0*/  MUFU.RCP R4, R3 ;  /* 0x0000000300047308 */ /* 0x007e300000001000 */
[----:B------:R-:W1:Y:S01]  /*09e0*/  FCHK P0, R0, R3 ;  /* 0x0000000300007302 */ /* 0x000e620000000000 */
[----:B0-----:R-:W-:-:S04]  /*09f0*/  FFMA R5, -R3, R4, 1 ;  /* 0x3f80000003057423 */ /* 0x001fc80000000104 */
[----:B------:R-:W-:-:S04]  /*0a00*/  FFMA R5, R4, R5, R4 ;  /* 0x0000000504057223 */ /* 0x000fc80000000004 */
[----:B------:R-:W-:-:S04]  /*0a10*/  FFMA R4, R0, R5, RZ ;  /* 0x0000000500047223 */ /* 0x000fc800000000ff */
[----:B------:R-:W-:-:S04]  /*0a20*/  FFMA R6, -R3, R4, R0 ;  /* 0x0000000403067223 */ /* 0x000fc80000000100 */
[----:B------:R-:W-:Y:S01]  /*0a30*/  FFMA R6, R5, R6, R4 ;  /* 0x0000000605067223 */ /* 0x000fe20000000004 */
[----:B-1-3--:R-:W-:Y:S06]  /*0a40*/  @!P0 BRA `(.L_x_7) ;  /* 0x00000000000c8947 */ /* 0x00afec0003800000 */
[----:B------:R-:W-:-:S07]  /*0a50*/  MOV R4, 0xa70 ;  /* 0x00000a7000047802 */ /* 0x000fce0000000f00 */
[----:B------:R-:W-:Y:S05]  /*0a60*/  CALL.REL.NOINC `($__internal_0_$__cuda_sm3x_div_rn_noftz_f32_slowpath) ;  /* 0x00000030004c7944 */ /* 0x000fea0003c00000 */
[----:B------:R-:W-:-:S07]  /*0a70*/  IMAD.MOV.U32 R6, RZ, RZ, R7 ;  /* 0x000000ffff067224 */ /* 0x000fce00078e0007 */
.L_x_7:
[----:B------:R-:W0:Y:S01]  /*0a80*/  LDCU UR5, c[0x0][0x390] ;  /* 0x00007200ff0577ac */ /* 0x000e220008000800 */
[----:B------:R-:W1:Y:S01]  /*0a90*/  LDC.64 R4, c[0x0][0x388] ;  /* 0x0000e200ff047b82 */ /* 0x000e620000000a00 */
[----:B------:R-:W-:Y:S01]  /*0aa0*/  IMAD.MOV.U32 R9, RZ, RZ, RZ ;  /* 0x000000ffff097224 */ /* 0x000fe200078e00ff */
[----:B------:R-:W2:Y:S01]  /*0ab0*/  LDCU UR4, c[0x0][0x360] ;  /* 0x00006c00ff0477ac */ /* 0x000ea20008000800 */
[----:B0-----:R-:W-:Y:S01]  /*0ac0*/  I2FP.F32.S32 R7, UR5 ;  /* 0x0000000500077c45 */ /* 0x001fe20008201400 */
[----:B--2---:R-:W-:-:S04]  /*0ad0*/  IMAD R8, R28, UR4, R29 ;  /* 0x000000041c087c24 */ /* 0x004fc8000f8e021d */
[----:B------:R-:W-:Y:S01]  /*0ae0*/  FADD R3, R7, R6 ;  /* 0x0000000607037221 */ /* 0x000fe20000000000 */
[C-C-:B------:R-:W-:Y:S01]  /*0af0*/  FFMA R0, R6.reuse, 2, R7.reuse ;  /* 0x4000000006007823 */ /* 0x140fe20000000007 */
[----:B------:R-:W-:-:S07]  /*0b00*/  FFMA R12, R6, 3, R7 ;  /* 0x40400000060c7823 */ /* 0x000fce0000000007 */
.L_x_24:
[----:B---3--:R-:W-:Y:S01]  /*0b10*/  IMAD R13, R8, 0x64, R9 ;  /* 0x00000064080d7824 */ /* 0x008fe200078e0209 */
[----:B------:R-:W-:Y:S01]  /*0b20*/  BSSY.RECONVERGENT B0, `(.L_x_8) ;  /* 0x000001d000007945 */ /* 0x000fe20003800200 */
[----:B------:R-:W-:Y:S02]  /*0b30*/  VIADD R9, R9, 0x4 ;  /* 0x0000000409097836 */ /* 0x000fe40000000000 */
[C---:B-1----:R-:W-:Y:S01]  /*0b40*/  IMAD.WIDE R6, R13.reuse, 0x4, R4 ;  /* 0x000000040d067825 */ /* 0x042fe200078e0204 */
[----:B------:R-:W-:Y:S02]  /*0b50*/  ISETP.GT.AND P1, PT, R13, 0x2327, PT ;  /* 0x000023270d00780c */ /* 0x000fe40003f24270 */
[----:B------:R-:W-:-:S11]  /*0b60*/  ISETP.NE.AND P0, PT, R9, 0x64, PT ;  /* 0x000000640900780c */ /* 0x000fd60003f05270 */
[----:B0-2---:R-:W-:Y:S05]  /*0b70*/  @P1 BRA `(.L_x_9) ;  /* 0x00000000005c1947 */ /* 0x005fea0003800000 */
[----:B------:R-:W-:Y:S02]  /*0b80*/  R2UR UR4, R10 ;  /* 0x000000000a0472ca */ /* 0x000fe400000e0000 */
[----:B------:R-:W-:-:S13]  /*0b90*/  R2UR UR5, R11 ;  /* 0x000000000b0572ca */ /* 0x000fda00000e0000 */
[----:B------:R-:W2:Y:S01]  /*0ba0*/  LDG.E R17, desc[UR4][R6.64] ;  /* 0x0000000406117981 */ /* 0x000ea2000c1e1900 */
[----:B------:R-:W-:Y:S01]  /*0bb0*/  BSSY.RELIABLE B1, `(.L_x_10) ;  /* 0x000000c000017945 */ /* 0x000fe20003800100 */
[----:B------:R-:W-:Y:S02]  /*0bc0*/  IMAD.MOV.U32 R15, RZ, RZ, RZ ;  /* 0x000000ffff0f7224 */ /* 0x000fe400078e00ff */
[----:B------:R-:W-:Y:S01]  /*0bd0*/  IMAD.MOV.U32 R16, RZ, RZ, RZ ;  /* 0x000000ffff107224 */ /* 0x000fe200078e00ff */
[----:B--2---:R-:W-:-:S13]  /*0be0*/  FSETP.GTU.AND P1, PT, R17, R3, PT ;  /* 0x000000031100720b */ /* 0x004fda0003f2c000 */
[----:B------:R-:W-:Y:S05]  /*0bf0*/  @!P1 BRA `(.L_x_11) ;  /* 0x00000000001c9947 */ /* 0x000fea0003800000 */
[----:B------:R-:W-:Y:S01]  /*0c00*/  FSETP.GTU.AND P1, PT, R17, R0, PT ;  /* 0x000000001100720b */ /* 0x000fe20003f2c000 */
[----:B------:R-:W-:-:S12]  /*0c10*/  IMAD.MOV.U32 R15, RZ, RZ, 0x1 ;  /* 0x00000001ff0f7424 */ /* 0x000fd800078e00ff */
[----:B------:R-:W-:Y:S05]  /*0c20*/  @!P1 BRA `(.L_x_11) ;  /* 0x0000000000109947 */ /* 0x000fea0003800000 */
[----:B------:R-:W-:-:S13]  /*0c30*/  FSETP.GTU.AND P1, PT, R17, R12, PT ;  /* 0x0000000c1100720b */ /* 0x000fda0003f2c000 */
[----:B------:R-:W-:Y:S05]  /*0c40*/  @P1 BREAK.RELIABLE B1 ;  /* 0x0000000000011942 */ /* 0x000fea0003800100 */
[----:B------:R-:W-:Y:S05]  /*0c50*/  @P1 BRA `(.L_x_9) ;  /* 0x0000000000241947 */ /* 0x000fea0003800000 */
[----:B------:R-:W-:-:S07]  /*0c60*/  IMAD.MOV.U32 R15, RZ, RZ, 0x2 ;  /* 0x00000002ff0f7424 */ /* 0x000fce00078e00ff */
.L_x_11:
[----:B------:R-:W-:Y:S05]  /*0c70*/  BSYNC.RELIABLE B1 ;  /* 0x0000000000017941 */ /* 0x000fea0003800100 */
.L_x_10:
[----:B------:R-:W-:Y:S02]  /*0c80*/  R2UR UR4, R10 ;  /* 0x000000000a0472ca */ /* 0x000fe400000e0000 */
[----:B------:R-:W-:Y:S02]  /*0c90*/  R2UR UR5, R11 ;  /* 0x000000000b0572ca */ /* 0x000fe400000e0000 */
[----:B------:R-:W-:-:S04]  /*0ca0*/  LEA R14, P1, R15, R22, 0x2 ;  /* 0x000000160f0e7211 */ /* 0x000fc800078210ff */
[----:B------:R-:W-:-:S07]  /*0cb0*/  LEA.HI.X R15, R15, R23, R16, 0x2, P1 ;  /* 0x000000170f0f7211 */ /* 0x000fce00008f1410 */
[----:B------:R-:W2:Y:S02]  /*0cc0*/  LD.E R16, desc[UR4][R14.64] ;  /* 0x000000040e107980 */ /* 0x000ea4000c101900 */
[----:B--2---:R-:W-:-:S05]  /*0cd0*/  VIADD R17, R16, 0x1 ;  /* 0x0000000110117836 */ /* 0x004fca0000000000 */
[----:B------:R0:W-:Y:S02]  /*0ce0*/  ST.E desc[UR4][R14.64], R17 ;  /* 0x000000110e007985 */ /* 0x0001e4000c101904 */
.L_x_9:
[----:B------:R-:W-:Y:S05]  /*0cf0*/  BSYNC.RECONVERGENT B0 ;  /* 0x0000000000007941 */ /* 0x000fea0003800200 */
.L_x_8:
[----:B------:R-:W-:Y:S01]  /*0d00*/  ISETP.GT.AND P1, PT, R13, 0x2326, PT ;  /* 0x000023260d00780c */ /* 0x000fe20003f24270 */
[----:B------:R-:W-:-:S12]  /*0d10*/  BSSY.RECONVERGENT B0, `(.L_x_12) ;  /* 0x0000019000007945 */ /* 0x000fd80003800200 */
[----:B------:R-:W-:Y:S05]  /*0d20*/  @P1 BRA `(.L_x_13) ;  /* 0x00000000005c1947 */ /* 0x000fea0003800000 */
[----:B------:R-:W-:Y:S02]  /*0d30*/  R2UR UR4, R10 ;  /* 0x000000000a0472ca */ /* 0x000fe400000e0000 */
[----:B------:R-:W-:-:S13]  /*0d40*/  R2UR UR5, R11 ;  /* 0x000000000b0572ca */ /* 0x000fda00000e0000 */
[----:B0-----:R-:W2:Y:S01]  /*0d50*/  LDG.E R17, desc[UR4][R6.64+0x4] ;  /* 0x0000040406117981 */ /* 0x001ea2000c1e1900 */
        /* <DEDUP_REMOVED lines=12> */
.L_x_15:
[----:B------:R-:W-:Y:S05]  /*0e20*/  BSYNC.RELIABLE B1 ;  /* 0x0000000000017941 */ /* 0x000fea0003800100 */
.L_x_14:
[----:B------:R-:W-:Y:S02]  /*0e30*/  R2UR UR4, R10 ;  /* 0x000000000a0472ca */ /* 0x000fe400000e0000 */
[----:B------:R-:W-:Y:S02]  /*0e40*/  R2UR UR5, R11 ;  /* 0x000000000b0572ca */ /* 0x000fe400000e0000 */
[----:B------:R-:W-:-:S04]  /*0e50*/  LEA R14, P1, R15, R22, 0x2 ;  /* 0x000000160f0e7211 */ /* 0x000fc800078210ff */
[----:B------:R-:W-:-:S07]  /*0e60*/  LEA.HI.X R15, R15, R23, R16, 0x2, P1 ;  /* 0x000000170f0f7211 */ /* 0x000fce00008f1410 */
[----:B------:R-:W2:Y:S02]  /*0e70*/  LD.E R16, desc[UR4][R14.64] ;  /* 0x000000040e107980 */ /* 0x000ea4000c101900 */
[----:B--2---:R-:W-:-:S05]  /*0e80*/  VIADD R17, R16, 0x1 ;  /* 0x0000000110117836 */ /* 0x004fca0000000000 */
[----:B------:R1:W-:Y:S02]  /*0e90*/  ST.E desc[UR4][R14.64], R17 ;  /* 0x000000110e007985 */ /* 0x0003e4000c101904 */
.L_x_13:
[----:B------:R-:W-:Y:S05]  /*0ea0*/  BSYNC.RECONVERGENT B0 ;  /* 0x0000000000007941 */ /* 0x000fea0003800200 */
.L_x_12:
[----:B------:R-:W-:Y:S01]  /*0eb0*/  ISETP.GT.AND P1, PT, R13, 0x2325, PT ;  /* 0x000023250d00780c */ /* 0x000fe20003f24270 */
[----:B------:R-:W-:-:S12]  /*0ec0*/  BSSY.RECONVERGENT B0, `(.L_x_16) ;  /* 0x0000019000007945 */ /* 0x000fd80003800200 */
[----:B------:R-:W-:Y:S05]  /*0ed0*/  @P1 BRA `(.L_x_17) ;  /* 0x00000000005c1947 */ /* 0x000fea0003800000 */
[----:B------:R-:W-:Y:S02]  /*0ee0*/  R2UR UR4, R10 ;  /* 0x000000000a0472ca */ /* 0x000fe400000e0000 */
[----:B------:R-:W-:-:S13]  /*0ef0*/  R2UR UR5, R11 ;  /* 0x000000000b0572ca */ /* 0x000fda00000e0000 */
[----:B01----:R-:W2:Y:S01]  /*0f00*/  LDG.E R17, desc[UR4][R6.64+0x8] ;  /* 0x0000080406117981 */ /* 0x003ea2000c1e1900 */
        /* <DEDUP_REMOVED lines=12> */
.L_x_19:
[----:B------:R-:W-:Y:S05]  /*0fd0*/  BSYNC.RELIABLE B1 ;  /* 0x0000000000017941 */ /* 0x000fea0003800100 */
.L_x_18:
[----:B------:R-:W-:Y:S02]  /*0fe0*/  R2UR UR4, R10 ;  /* 0x000000000a0472ca */ /* 0x000fe400000e0000 */
[----:B------:R-:W-:Y:S02]  /*0ff0*/  R2UR UR5, R11 ;  /* 0x000000000b0572ca */ /* 0x000fe400000e0000 */
[----:B------:R-:W-:-:S04]  /*1000*/  LEA R14, P1, R15, R22, 0x2 ;  /* 0x000000160f0e7211 */ /* 0x000fc800078210ff */
[----:B------:R-:W-:-:S07]  /*1010*/  LEA.HI.X R15, R15, R23, R16, 0x2, P1 ;  /* 0x000000170f0f7211 */ /* 0x000fce00008f1410 */
[----:B------:R-:W2:Y:S02]  /*1020*/  LD.E R16, desc[UR4][R14.64] ;  /* 0x000000040e107980 */ /* 0x000ea4000c101900 */
[----:B--2---:R-:W-:-:S05]  /*1030*/  VIADD R17, R16, 0x1 ;  /* 0x0000000110117836 */ /* 0x004fca0000000000 */
[----:B------:R2:W-:Y:S02]  /*1040*/  ST.E desc[UR4][R14.64], R17 ;  /* 0x000000110e007985 */ /* 0x0005e4000c101904 */
.L_x_17:
[----:B------:R-:W-:Y:S05]  /*1050*/  BSYNC.RECONVERGENT B0 ;  /* 0x0000000000007941 */ /* 0x000fea0003800200 */
.L_x_16:
[----:B------:R-:W-:Y:S01]  /*1060*/  ISETP.GT.AND P1, PT, R13, 0x2324, PT ;  /* 0x000023240d00780c */ /* 0x000fe20003f24270 */
[----:B------:R-:W-:-:S12]  /*1070*/  BSSY.RECONVERGENT B0, `(.L_x_20) ;  /* 0x0000019000007945 */ /* 0x000fd80003800200 */
[----:B------:R-:W-:Y:S05]  /*1080*/  @P1 BRA `(.L_x_21) ;  /* 0x00000000005c1947 */ /* 0x000fea0003800000 */
[----:B------:R-:W-:Y:S02]  /*1090*/  R2UR UR4, R10 ;  /* 0x000000000a0472ca */ /* 0x000fe400000e0000 */
[----:B------:R-:W-:-:S13]  /*10a0*/  R2UR UR5, R11 ;  /* 0x000000000b0572ca */ /* 0x000fda00000e0000 */
[----:B------:R-:W3:Y:S01]  /*10b0*/  LDG.E R7, desc[UR4][R6.64+0xc] ;  /* 0x00000c0406077981 */ /* 0x000ee2000c1e1900 */
[----:B------:R-:W-:Y:S01]  /*10c0*/  BSSY.RELIABLE B1, `(.L_x_22) ;  /* 0x000000c000017945 */ /* 0x000fe20003800100 */
[----:B------:R-:W-:Y:S02]  /*10d0*/  IMAD.MOV.U32 R13, RZ, RZ, RZ ;  /* 0x000000ffff0d7224 */ /* 0x000fe400078e00ff */
[----:B012---:R-:W-:Y:S01]  /*10e0*/  IMAD.MOV.U32 R14, RZ, RZ, RZ ;  /* 0x000000ffff0e7224 */ /* 0x007fe200078e00ff */
[----:B---3--:R-:W-:-:S13]  /*10f0*/  FSETP.GTU.AND P1, PT, R7, R3, PT ;  /* 0x000000030700720b */ /* 0x008fda0003f2c000 */
        /* <DEDUP_REMOVED lines=8> */
.L_x_23:
[----:B------:R-:W-:Y:S05]  /*1180*/  BSYNC.RELIABLE B1 ;  /* 0x0000000000017941 */ /* 0x000fea0003800100 */
.L_x_22:
[----:B------:R-:W-:Y:S02]  /*1190*/  R2UR UR4, R10 ;  /* 0x000000000a0472ca */ /* 0x000fe400000e0000 */
[----:B------:R-:W-:Y:S02]  /*11a0*/  R2UR UR5, R11 ;  /* 0x000000000b0572ca */ /* 0x000fe400000e0000 */
[----:B------:R-:W-:-:S04]  /*11b0*/  LEA R6, P1, R13, R22, 0x2 ;  /* 0x000000160d067211 */ /* 0x000fc800078210ff */
[----:B------:R-:W-:-:S07]  /*11c0*/  LEA.HI.X R7, R13, R23, R14, 0x2, P1 ;  /* 0x000000170d077211 */ /* 0x000fce00008f140e */
[----:B------:R-:W2:Y:S02]  /*11d0*/  LD.E R13, desc[UR4][R6.64] ;  /* 0x00000004060d7980 */ /* 0x000ea4000c101900 */
[----:B--2---:R-:W-:-:S05]  /*11e0*/  VIADD R13, R13, 0x1 ;  /* 0x000000010d0d7836 */ /* 0x004fca0000000000 */
[----:B------:R3:W-:Y:S02]  /*11f0*/  ST.E desc[UR4][R6.64], R13 ;  /* 0x0000000d06007985 */ /* 0x0007e4000c101904 */
.L_x_21:
[----:B------:R-:W-:Y:S05]  /*1200*/  BSYNC.RECONVERGENT B0 ;  /* 0x0000000000007941 */ /* 0x000fea0003800200 */
.L_x_20:
[----:B------:R-:W-:Y:S05]  /*1210*/  @P0 BRA `(.L_x_24) ;  /* 0xfffffff8003c0947 */ /* 0x000fea000383ffff */
[----:B------:R-:W4:Y:S01]  /*1220*/  LDC R0, c[0x0][0x398] ;  /* 0x0000e600ff007b82 */ /* 0x000f220000000800 */
[----:B------:R-:W-:Y:S05]  /*1230*/  WARPSYNC.ALL ;  /* 0x0000000000007948 */ /* 0x000fea0003800000 */
[----:B----4-:R-:W-:Y:S02]  /*1240*/  ISETP.GE.AND P0, PT, R0, 0x1, PT ;  /* 0x000000010000780c */ /* 0x010fe40003f06270 */
[----:B------:R-:W-:Y:S01]  /*1250*/  BAR.SYNC.DEFER_BLOCKING 0x0 ;  /* 0x0000000000007b1d */ /* 0x000fe20000010000 */
[----:B------:R-:W-:-:S10]  /*1260*/  SHF.R.S32.HI R27, RZ, 0x1f, R0 ;  /* 0x0000001fff1b7819 */ /* 0x000fd40000011400 */
[----:B------:R-:W-:Y:S05]  /*1270*/  @!P0 BRA `(.L_x_25) ;  /* 0x0000001000dc8947 */ /* 0x000fea0003800000 */
[----:B------:R-:W-:Y:S01]  /*1280*/  ISETP.GE.U32.AND P0, PT, R0, 0x8, PT ;  /* 0x000000080000780c */ /* 0x000fe20003f06070 */
[----:B------:R-:W-:-:S12]  /*1290*/  IMAD.MOV.U32 R25, RZ, RZ, RZ ;  /* 0x000000ffff197224 */ /* 0x000fd800078e00ff */
[----:B------:R-:W-:Y:S05]  /*12a0*/  @!P0 BRA `(.L_x_26) ;  /* 0x0000000800688947 */ /* 0x000fea0003800000 */
[----:B------:R-:W4:Y:S01]  /*12b0*/  S2UR UR4, SR_CgaCtaId ;  /* 0x00000000000479c3 */ /* 0x000f220000008800 */
[----:B------:R-:W-:Y:S01]  /*12c0*/  BSSY.RECONVERGENT B6, `(.L_x_26) ;  /* 0x0000098000067945 */ /* 0x000fe20003800200 */
[----:B------:R-:W-:Y:S01]  /*12d0*/  LOP3.LUT R25, R0, 0x7ffffff8, RZ, 0xc0, !PT ;  /* 0x7ffffff800197812 */ /* 0x000fe200078ec0ff */
[----:B------:R-:W-:Y:S01]  /*12e0*/  IMAD.MOV.U32 R31, RZ, RZ, RZ ;  /* 0x000000ffff1f7224 */ /* 0x000fe200078e00ff */
[----:B------:R-:W-:Y:S02]  /*12f0*/  UMOV UR36, 0x400 ;  /* 0x0000040000247882 */ /* 0x000fe40000000000 */
[----:B----4-:R-:W-:-:S12]  /*1300*/  ULEA UR36, UR4, UR36, 0x18 ;  /* 0x0000002404247291 */ /* 0x010fd8000f8ec0ff */
.L_x_35:
[----:B------:R-:W4:Y:S01]  /*1310*/  LDCU.64 UR4, c[0x0][0x358] ;  /* 0x00006b00ff0477ac */ /* 0x000f220008000a00 */
[----:B------:R-:W-:-:S05]  /*1320*/  IMAD.WIDE.U32 R4, R31, 0x4, R22 ;  /* 0x000000041f047825 */ /* 0x000fca00078e0016 */
[----:B----4-:R4:W5:Y:S01]  /*1330*/  LD.E R0, desc[UR4][R4.64] ;  /* 0x0000000404007980 */ /* 0x010962000c101900 */
[----:B------:R-:W-:Y:S01]  /*1340*/  IMAD.SHL.U32 R30, R31, 0x400, RZ ;  /* 0x000004001f1e7824 */ /* 0x000fe200078e00ff */
[----:B------:R-:W-:Y:S01]  /*1350*/  MOV R3, 0x8 ;  /* 0x0000000800037802 */ /* 0x000fe20000000f00 */
[----:B------:R-:W4:Y:S01]  /*1360*/  LDCU.64 UR4, c[0x4][0x10] ;  /* 0x01000200ff0477ac */ /* 0x000f220008000a00 */
[----:B------:R0:W-:Y:S01]  /*1370*/  STL.64 [R1], R28 ;  /* 0x0000001c01007387 */ /* 0x0001e20000100a00 */
[----:B---3--:R-:W-:Y:S01]  /*1380*/  IMAD.MOV.U32 R6, RZ, RZ, R26 ;  /* 0x000000ffff067224 */ /* 0x008fe200078e001a */
[----:B------:R-:W-:Y:S01]  /*1390*/  LOP3.LUT R30, R30, R29, RZ, 0xfc, !PT ;  /* 0x0000001d1e1e7212 */ /* 0x000fe200078efcff */
[----:B------:R0:W3:Y:S01]  /*13a0*/  LDC.64 R8, c[0x4][R3] ;  /* 0x0100000003087b82 */ /* 0x0000e20000000a00 */
[----:B------:R-:W-:Y:S02]  /*13b0*/  IMAD.MOV.U32 R7, RZ, RZ, R2 ;  /* 0x000000ffff077224 */ /* 0x000fe400078e0002 */
[----:B------:R-:W-:Y:S01]  /*13c0*/  LEA R11, R30, UR36, 0x2 ;  /* 0x000000241e0b7c11 */ /* 0x000fe2000f8e10ff */
[----:B------:R0:W-:Y:S01]  /*13d0*/  STL.64 [R1+0x8], R30 ;  /* 0x0000081e01007387 */ /* 0x0001e20000100a00 */
[----:B----4-:R-:W-:-:S02]  /*13e0*/  IMAD.U32 R4, RZ, RZ, UR4 ;  /* 0x00000004ff047e24 */ /* 0x010fc4000f8e00ff */
[----:B------:R-:W-:Y:S01]  /*13f0*/  IMAD.U32 R5, RZ, RZ, UR5 ;  /* 0x00000005ff057e24 */ /* 0x000fe2000f8e00ff */
[----:B-----5:R0:W-:Y:S04]  /*1400*/  STL [R1+0x10], R0 ;  /* 0x0000100001007387 */ /* 0x0201e80000100800 */
[----:B---3--:R0:W-:Y:S02]  /*1410*/  STS [R11], R0 ;  /* 0x000000000b007388 */ /* 0x0081e40000000800 */
[----:B------:R-:W-:-:S07]  /*1420*/  LEPC R20, `(.L_x_27) ;  /* 0x000000001014794e */ /* 0x000fce0000000000 */
[----:B012---:R-:W-:Y:S05]  /*1430*/  CALL.ABS.NOINC R8 ;  /* 0x0000000008007343 */ /* 0x007fea0003c00000 */
.L_x_27:
[----:B------:R-:W0:Y:S01]  /*1440*/  LDC.64 R16, c[0x0][0x358] ;  /* 0x0000d600ff107b82 */ /* 0x000e220000000a00 */
[----:B------:R-:W-:Y:S01]  /*1450*/  IMAD.WIDE.U32 R18, R31, 0x4, R22 ;  /* 0x000000041f127825 */ /* 0x000fe200078e0016 */
[----:B0-----:R-:W-:Y:S02]  /*1460*/  R2UR UR4, R16 ;  /* 0x00000000100472ca */ /* 0x001fe400000e0000 */
[----:B------:R-:W-:-:S13]  /*1470*/  R2UR UR5, R17 ;  /* 0x00000000110572ca */ /* 0x000fda00000e0000 */
[----:B------:R-:W2:Y:S01]  /*1480*/  LD.E R0, desc[UR4][R18.64+0x4] ;  /* 0x0000040412007980 */ /* 0x000ea2000c101900 */
[C---:B------:R-:W-:Y:S01]  /*1490*/  IMAD.SHL.U32 R32, R31.reuse, 0x400, RZ ;  /* 0x000004001f207824 */ /* 0x040fe200078e00ff */
[----:B------:R-:W-:Y:S01]  /*14a0*/  MOV R24, 0x8 ;  /* 0x0000000800187802 */ /* 0x000fe20000000f00 */
[----:B------:R-:W-:Y:S01]  /*14b0*/  VIADD R11, R31, 0x1 ;  /* 0x000000011f0b7836 */ /* 0x000fe20000000000 */
[----:B------:R0:W-:Y:S01]  /*14c0*/  STL.64 [R1], R28 ;  /* 0x0000001c01007387 */ /* 0x0001e20000100a00 */
[----:B------:R-:W1:Y:S01]  /*14d0*/  LDCU.64 UR4, c[0x4][0x10] ;  /* 0x01000200ff0477ac */ /* 0x000e620008000a00 */
[----:B------:R-:W-:Y:S01]  /*14e0*/  LOP3.LUT R32, R32, R29, RZ, 0xfc, !PT ;  /* 0x0000001d20207212 */ /* 0x000fe200078efcff */
[----:B------:R0:W3:Y:S01]  /*14f0*/  LDC.64 R8, c[0x4][R24] ;  /* 0x0100000018087b82 */ /* 0x0000e20000000a00 */
[----:B------:R-:W-:Y:S02]  /*1500*/  IMAD.MOV.U32 R6, RZ, RZ, R26 ;  /* 0x000000ffff067224 */ /* 0x000fe400078e001a */
[C---:B------:R-:W-:Y:S01]  /*1510*/  LEA R30, R32.reuse, UR36, 0x2 ;  /* 0x00000024201e7c11 */ /* 0x040fe2000f8e10ff */
[----:B------:R-:W-:-:S02]  /*1520*/  VIADD R10, R32, 0x400 ;  /* 0x00000400200a7836 */ /* 0x000fc40000000000 */
[----:B------:R-:W-:-:S03]  /*1530*/  IMAD.MOV.U32 R7, RZ, RZ, R2 ;  /* 0x000000ffff077224 */ /* 0x000fc600078e0002 */
[----:B------:R0:W-:Y:S01]  /*1540*/  STL.64 [R1+0x8], R10 ;  /* 0x0000080a01007387 */ /* 0x0001e20000100a00 */
[----:B-1----:R-:W-:Y:S02]  /*1550*/  IMAD.U32 R4, RZ, RZ, UR4 ;  /* 0x00000004ff047e24 */ /* 0x002fe4000f8e00ff */
[----:B------:R-:W-:Y:S01]  /*1560*/  IMAD.U32 R5, RZ, RZ, UR5 ;  /* 0x00000005ff057e24 */ /* 0x000fe2000f8e00ff */
[----:B--2---:R0:W-:Y:S04]  /*1570*/  STS [R30+0x1000], R0 ;  /* 0x001000001e007388 */ /* 0x0041e80000000800 */
[----:B---3--:R0:W-:Y:S02]  /*1580*/  STL [R1+0x10], R0 ;  /* 0x0000100001007387 */ /* 0x0081e40000100800 */
[----:B------:R-:W-:-:S07]  /*1590*/  LEPC R20, `(.L_x_28) ;  /* 0x000000001014794e */ /* 0x000fce0000000000 */
[----:B0-----:R-:W-:Y:S05]  /*15a0*/  CALL.ABS.NOINC R8 ;  /* 0x0000000008007343 */ /* 0x001fea0003c00000 */
.L_x_28:
[----:B------:R-:W-:Y:S02]  /*15b0*/  R2UR UR4, R16 ;  /* 0x00000000100472ca */ /* 0x000fe400000e0000 */
[----:B------:R-:W-:-:S13]  /*15c0*/  R2UR UR5, R17 ;  /* 0x00000000110572ca */ /* 0x000fda00000e0000 */
[----:B------:R-:W2:Y:S01]  /*15d0*/  LD.E R0, desc[UR4][R18.64+0x8] ;  /* 0x0000080412007980 */ /* 0x000ea2000c101900 */
[----:B------:R-:W-:Y:S01]  /*15e0*/  VIADD R11, R31, 0x2 ;  /* 0x000000021f0b7836 */ /* 0x000fe20000000000 */
[----:B------:R0:W1:Y:S01]  /*15f0*/  LDC.64 R8, c[0x4][R24] ;  /* 0x0100000018087b82 */ /* 0x0000620000000a00 */
[----:B------:R-:W-:Y:S01]  /*1600*/  VIADD R10, R32, 0x800 ;  /* 0x00000800200a7836 */ /* 0x000fe20000000000 */
[----:B------:R0:W-:Y:S01]  /*1610*/  STL.64 [R1], R28 ;  /* 0x0000001c01007387 */ /* 0x0001e20000100a00 */
[----:B------:R-:W3:Y:S01]  /*1620*/  LDCU.64 UR4, c[0x4][0x10] ;  /* 0x01000200ff0477ac */ /* 0x000ee20008000a00 */
[----:B------:R-:W-:Y:S02]  /*1630*/  IMAD.MOV.U32 R6, RZ, RZ, R26 ;  /* 0x000000ffff067224 */ /* 0x000fe400078e001a */
[----:B------:R0:W-:Y:S01]  /*1640*/  STL.64 [R1+0x8], R10 ;  /* 0x0000080a01007387 */ /* 0x0001e20000100a00 */
[----:B------:R-:W-:Y:S02]  /*1650*/  IMAD.MOV.U32 R7, RZ, RZ, R2 ;  /* 0x000000ffff077224 */ /* 0x000fe400078e0002 */
[----:B---3--:R-:W-:-:S02]  /*1660*/  IMAD.U32 R4, RZ, RZ, UR4 ;  /* 0x00000004ff047e24 */ /* 0x008fc4000f8e00ff */
[----:B------:R-:W-:Y:S01]  /*1670*/  IMAD.U32 R5, RZ, RZ, UR5 ;  /* 0x00000005ff057e24 */ /* 0x000fe2000f8e00ff */
[----:B--2---:R0:W-:Y:S04]  /*1680*/  STS [R30+0x2000], R0 ;  /* 0x002000001e007388 */ /* 0x0041e80000000800 */
[----:B-1----:R0:W-:Y:S02]  /*1690*/  STL [R1+0x10], R0 ;  /* 0x0000100001007387 */ /* 0x0021e40000100800 */
[----:B------:R-:W-:-:S07]  /*16a0*/  LEPC R20, `(.L_x_29) ;  /* 0x000000001014794e */ /* 0x000fce0000000000 */
[----:B0-----:R-:W-:Y:S05]  /*16b0*/  CALL.ABS.NOINC R8 ;  /* 0x0000000008007343 */ /* 0x001fea0003c00000 */
.L_x_29:
        /* <DEDUP_REMOVED lines=17> */
.L_x_30:
        /* <DEDUP_REMOVED lines=17> */
.L_x_31:
        /* <DEDUP_REMOVED lines=17> */
.L_x_32:
        /* <DEDUP_REMOVED lines=17> */
.L_x_33:
        /* <DEDUP_REMOVED lines=17> */
.L_x_34:
[----:B------:R-:W-:-:S05]  /*1c10*/  VIADD R31, R31, 0x8 ;  /* 0x000000081f1f7836 */ /* 0x000fca0000000000 */
[----:B------:R-:W-:-:S13]  /*1c20*/  ISETP.NE.AND P0, PT, R31, R25, PT ;  /* 0x000000191f00720c */ /* 0x000fda0003f05270 */
[----:B------:R-:W-:Y:S05]  /*1c30*/  @P0 BRA `(.L_x_35) ;  /* 0xfffffff400b40947 */ /* 0x000fea000383ffff */
[----:B------:R-:W-:Y:S05]  /*1c40*/  BSYNC.RECONVERGENT B6 ;  /* 0x0000000000067941 */ /* 0x000fea0003800200 */
.L_x_26:
[----:B------:R-:W4:Y:S02]  /*1c50*/  LDCU UR4, c[0x0][0x398] ;  /* 0x00007300ff0477ac */ /* 0x000f240008000800 */
[----:B----4-:R-:W-:-:S04]  /*1c60*/  ULOP3.LUT UR4, UR4, 0x7, URZ, 0xc0, !UPT ;  /* 0x0000000704047892 */ /* 0x010fc8000f8ec0ff */
[----:B------:R-:W-:-:S09]  /*1c70*/  UISETP.NE.AND UP0, UPT, UR4, URZ, UPT ;  /* 0x000000ff0400728c */ /* 0x000fd2000bf05270 */
[----:B------:R-:W-:Y:S05]  /*1c80*/  BRA.U !UP0, `(.L_x_25) ;  /* 0x0000000908587547 */ /* 0x000fea000b800000 */
[----:B------:R-:W-:-:S09]  /*1c90*/  UISETP.GE.U32.AND UP0, UPT, UR4, 0x4, UPT ;  /* 0x000000040400788c */ /* 0x000fd2000bf06070 */
[----:B------:R-:W-:Y:S05]  /*1ca0*/  BRA.U !UP0, `(.L_x_36) ;  /* 0x0000000508307547 */ /* 0x000fea000b800000 */
[----:B------:R-:W4:Y:S01]  /*1cb0*/  LDCU.64 UR4, c[0x0][0x358] ;  /* 0x00006b00ff0477ac */ /* 0x000f220008000a00 */
[----:B------:R-:W-:-:S05]  /*1cc0*/  IMAD.WIDE.U32 R18, R25, 0x4, R22 ;  /* 0x0000000419127825 */ /* 0x000fca00078e0016 */
[----:B----4-:R-:W4:Y:S01]  /*1cd0*/  LD.E R0, desc[UR4][R18.64] ;  /* 0x0000000412007980 */ /* 0x010f22000c101900 */
[----:B------:R-:W5:Y:S01]  /*1ce0*/  S2UR UR5, SR_CgaCtaId ;  /* 0x00000000000579c3 */ /* 0x000f620000008800 */
[----:B------:R-:W-:Y:S01]  /*1cf0*/  IMAD.SHL.U32 R24, R25, 0x400, RZ ;  /* 0x0000040019187824 */ /* 0x000fe200078e00ff */
[----:B------:R-:W-:Y:S01]  /*1d00*/  UMOV UR4, 0x400 ;  /* 0x0000040000047882 */ /* 0x000fe20000000000 */
[----:B------:R-:W-:Y:S01]  /*1d10*/  MOV R3, 0x8 ;  /* 0x0000000800037802 */ /* 0x000fe20000000f00 */
[----:B------:R0:W-:Y:S01]  /*1d20*/  STL.64 [R1], R28 ;  /* 0x0000001c01007387 */ /* 0x0001e20000100a00 */
[----:B---3--:R-:W-:Y:S01]  /*1d30*/  IMAD.MOV.U32 R6, RZ, RZ, R26 ;  /* 0x000000ffff067224 */ /* 0x008fe200078e001a */
[----:B------:R-:W-:Y:S01]  /*1d40*/  LOP3.LUT R24, R24, R29, RZ, 0xfc, !PT ;  /* 0x0000001d18187212 */ /* 0x000fe200078efcff */
[----:B------:R-:W-:Y:S01]  /*1d50*/  IMAD.MOV.U32 R7, RZ, RZ, R2 ;  /* 0x000000ffff077224 */ /* 0x000fe200078e0002 */
[----:B------:R0:W3:Y:S03]  /*1d60*/  LDC.64 R8, c[0x4][R3] ;  /* 0x0100000003087b82 */ /* 0x0000e60000000a00 */
[----:B------:R0:W-:Y:S01]  /*1d70*/  STL.64 [R1+0x8], R24 ;  /* 0x0000081801007387 */ /* 0x0001e20000100a00 */
[----:B-----5:R-:W-:-:S06]  /*1d80*/  ULEA UR4, UR5, UR4, 0x18 ;  /* 0x0000000405047291 */ /* 0x020fcc000f8ec0ff */
[----:B------:R-:W-:-:S05]  /*1d90*/  LEA R30, R24, UR4, 0x2 ;  /* 0x00000004181e7c11 */ /* 0x000fca000f8e10ff */
[----:B------:R-:W5:Y:S02]  /*1da0*/  LDCU.64 UR4, c[0x4][0x10] ;  /* 0x01000200ff0477ac */ /* 0x000f640008000a00 */
[----:B-----5:R-:W-:Y:S02]  /*1db0*/  IMAD.U32 R4, RZ, RZ, UR4 ;  /* 0x00000004ff047e24 */ /* 0x020fe4000f8e00ff */
[----:B------:R-:W-:Y:S01]  /*1dc0*/  IMAD.U32 R5, RZ, RZ, UR5 ;  /* 0x00000005ff057e24 */ /* 0x000fe2000f8e00ff */
[----:B----4-:R0:W-:Y:S04]  /*1dd0*/  STL [R1+0x10], R0 ;  /* 0x0000100001007387 */ /* 0x0101e80000100800 */
[----:B---3--:R0:W-:Y:S02]  /*1de0*/  STS [R30], R0 ;  /* 0x000000001e007388 */ /* 0x0081e40000000800 */
[----:B------:R-:W-:-:S07]  /*1df0*/  LEPC R20, `(.L_x_37) ;  /* 0x000000001014794e */ /* 0x000fce0000000000 */
[----:B012---:R-:W-:Y:S05]  /*1e00*/  CALL.ABS.NOINC R8 ;  /* 0x0000000008007343 */ /* 0x007fea0003c00000 */
.L_x_37:
[----:B------:R-:W0:Y:S02]  /*1e10*/  LDC.64 R16, c[0x0][0x358] ;  /* 0x0000d600ff107b82 */ /* 0x000e240000000a00 */
[----:B0-----:R-:W-:Y:S02]  /*1e20*/  R2UR UR4, R16 ;  /* 0x00000000100472ca */ /* 0x001fe400000e0000 */
[----:B------:R-:W-:-:S13]  /*1e30*/  R2UR UR5, R17 ;  /* 0x00000000110572ca */ /* 0x000fda00000e0000 */
[----:B------:R-:W2:Y:S01]  /*1e40*/  LD.E R0, desc[UR4][R18.64+0x4] ;  /* 0x0000040412007980 */ /* 0x000ea2000c101900 */
[----:B------:R-:W-:Y:S01]  /*1e50*/  VIADD R9, R25, 0x1 ;  /* 0x0000000119097836 */ /* 0x000fe20000000000 */
[----:B------:R-:W-:Y:S01]  /*1e60*/  MOV R31, 0x8 ;  /* 0x00000008001f7802 */ /* 0x000fe20000000f00 */
[----:B------:R-:W-:Y:S01]  /*1e70*/  VIADD R8, R24, 0x400 ;  /* 0x0000040018087836 */ /* 0x000fe20000000000 */
[----:B------:R0:W-:Y:S01]  /*1e80*/  STL.64 [R1], R28 ;  /* 0x0000001c01007387 */ /* 0x0001e20000100a00 */
[----:B------:R-:W1:Y:S01]  /*1e90*/  LDCU.64 UR4, c[0x4][0x10] ;  /* 0x01000200ff0477ac */ /* 0x000e620008000a00 */
[----:B------:R0:W3:Y:S01]  /*1ea0*/  LDC.64 R10, c[0x4][R31] ;  /* 0x010000001f0a7b82 */ /* 0x0000e20000000a00 */
[----:B------:R-:W-:Y:S01]  /*1eb0*/  IMAD.MOV.U32 R6, RZ, RZ, R26 ;  /* 0x000000ffff067224 */ /* 0x000fe200078e001a */
[----:B------:R0:W-:Y:S01]  /*1ec0*/  STL.64 [R1+0x8], R8 ;  /* 0x0000080801007387 */ /* 0x0001e20000100a00 */
[----:B------:R-:W-:Y:S02]  /*1ed0*/  IMAD.MOV.U32 R7, RZ, RZ, R2 ;  /* 0x000000ffff077224 */ /* 0x000fe400078e0002 */
[----:B-1----:R-:W-:-:S02]  /*1ee0*/  IMAD.U32 R4, RZ, RZ, UR4 ;  /* 0x00000004ff047e24 */ /* 0x002fc4000f8e00ff */
[----:B------:R-:W-:Y:S01]  /*1ef0*/  IMAD.U32 R5, RZ, RZ, UR5 ;  /* 0x00000005ff057e24 */ /* 0x000fe2000f8e00ff */
[----:B--2---:R0:W-:Y:S04]  /*1f00*/  STS [R30+0x1000], R0 ;  /* 0x001000001e007388 */ /* 0x0041e80000000800 */
[----:B---3--:R0:W-:Y:S02]  /*1f10*/  STL [R1+0x10], R0 ;  /* 0x0000100001007387 */ /* 0x0081e40000100800 */
[----:B------:R-:W-:-:S07]  /*1f20*/  LEPC R20, `(.L_x_38) ;  /* 0x000000001014794e */ /* 0x000fce0000000000 */
[----:B0-----:R-:W-:Y:S05]  /*1f30*/  CALL.ABS.NOINC R10 ;  /* 0x000000000a007343 */ /* 0x001fea0003c00000 */
.L_x_38:
        /* <DEDUP_REMOVED lines=17> */
.L_x_39:
        /* <DEDUP_REMOVED lines=17> */
.L_x_40:
[----:B------:R-:W-:-:S07]  /*2160*/  VIADD R25, R25, 0x4 ;  /* 0x0000000419197836 */ /* 0x000fce0000000000 */
.L_x_36:
[----:B------:R-:W4:Y:S02]  /*2170*/  LDCU UR4, c[0x0][0x398] ;  /* 0x00007300ff0477ac */ /* 0x000f240008000800 */
[----:B----4-:R-:W-:-:S04]  /*2180*/  ULOP3.LUT UR4, UR4, 0x3, URZ, 0xc0, !UPT ;  /* 0x0000000304047892 */ /* 0x010fc8000f8ec0ff */
[----:B------:R-:W-:-:S09]  /*2190*/  UISETP.NE.AND UP0, UPT, UR4, URZ, UPT ;  /* 0x000000ff0400728c */ /* 0x000fd2000bf05270 */
[----:B------:R-:W-:Y:S05]  /*21a0*/  BRA.U !UP0, `(.L_x_25) ;  /* 0x0000000508107547 */ /* 0x000fea000b800000 */
[----:B------:R-:W-:-:S09]  /*21b0*/  UISETP.NE.AND UP0, UPT, UR4, 0x1, UPT ;  /* 0x000000010400788c */ /* 0x000fd2000bf05270 */
[----:B------:R-:W-:Y:S05]  /*21c0*/  BRA.U !UP0, `(.L_x_41) ;  /* 0x0000000108a07547 */ /* 0x000fea000b800000 */
[----:B------:R-:W4:Y:S01]  /*21d0*/  LDCU.64 UR4, c[0x0][0x358] ;  /* 0x00006b00ff0477ac */ /* 0x000f220008000a00 */
[----:B012---:R-:W-:-:S05]  /*21e0*/  IMAD.WIDE.U32 R16, R25, 0x4, R22 ;  /* 0x0000000419107825 */ /* 0x007fca00078e0016 */
[----:B----4-:R-:W2:Y:S01]  /*21f0*/  LD.E R0, desc[UR4][R16.64] ;  /* 0x0000000410007980 */ /* 0x010ea2000c101900 */
[----:B------:R-:W0:Y:S01]  /*2200*/  S2UR UR5, SR_CgaCtaId ;  /* 0x00000000000579c3 */ /* 0x000e220000008800 */
        /* <DEDUP_REMOVED lines=9> */
[----:B0-----:R-:W-:-:S06]  /*22a0*/  ULEA UR4, UR5, UR4, 0x18 ;  /* 0x0000000405047291 */ /* 0x001fcc000f8ec0ff */
[----:B------:R-:W-:-:S05]  /*22b0*/  LEA R18, R24, UR4, 0x2 ;  /* 0x0000000418127c11 */ /* 0x000fca000f8e10ff */
[----:B------:R-:W0:Y:S02]  /*22c0*/  LDCU.64 UR4, c[0x4][0x10] ;  /* 0x01000200ff0477ac */ /* 0x000e240008000a00 */
[----:B0-----:R-:W-:Y:S02]  /*22d0*/  IMAD.U32 R4, RZ, RZ, UR4 ;  /* 0x00000004ff047e24 */ /* 0x001fe4000f8e00ff */
[----:B------:R-:W-:Y:S01]  /*22e0*/  IMAD.U32 R5, RZ, RZ, UR5 ;  /* 0x00000005ff057e24 */ /* 0x000fe2000f8e00ff */
[----:B--2---:R1:W-:Y:S04]  /*22f0*/  STL [R1+0x10], R0 ;  /* 0x0000100001007387 */ /* 0x0043e80000100800 */
[----:B---3--:R1:W-:Y:S02]  /*2300*/  STS [R18], R0 ;  /* 0x0000000012007388 */ /* 0x0083e40000000800 */
[----:B------:R-:W-:-:S07]  /*2310*/  LEPC R20, `(.L_x_42) ;  /* 0x000000001014794e */ /* 0x000fce0000000000 */
[----:B-1----:R-:W-:Y:S05]  /*2320*/  CALL.ABS.NOINC R8 ;  /* 0x0000000008007343 */ /* 0x002fea0003c00000 */
.L_x_42:
[----:B------:R-:W0:Y:S02]  /*2330*/  LDCU.64 UR4, c[0x0][0x358] ;  /* 0x00006b00ff0477ac */ /* 0x000e240008000a00 */
[----:B0-----:R-:W2:Y:S01]  /*2340*/  LD.E R16, desc[UR4][R16.64+0x4] ;  /* 0x0000040410107980 */ /* 0x001ea2000c101900 */
[----:B------:R-:W-:Y:S01]  /*2350*/  MOV R10, 0x8 ;  /* 0x00000008000a7802 */ /* 0x000fe20000000f00 */
[----:B------:R-:W-:Y:S01]  /*2360*/  VIADD R8, R24, 0x400 ;  /* 0x0000040018087836 */ /* 0x000fe20000000000 */
[----:B------:R-:W0:Y:S01]  /*2370*/  LDCU.64 UR4, c[0x4][0x10] ;  /* 0x01000200ff0477ac */ /* 0x000e220008000a00 */
[----:B------:R-:W-:Y:S01]  /*2380*/  VIADD R9, R25, 0x1 ;  /* 0x0000000119097836 */ /* 0x000fe20000000000 */
[----:B------:R1:W-:Y:S01]  /*2390*/  STL.64 [R1], R28 ;  /* 0x0000001c01007387 */ /* 0x0003e20000100a00 */
[----:B------:R-:W-:Y:S01]  /*23a0*/  IMAD.MOV.U32 R6, RZ, RZ, R26 ;  /* 0x000000ffff067224 */ /* 0x000fe200078e001a */
[----:B------:R-:W3:Y:S01]  /*23b0*/  LDC.64 R10, c[0x4][R10] ;  /* 0x010000000a0a7b82 */ /* 0x000ee20000000a00 */
[----:B------:R-:W-:Y:S01]  /*23c0*/  IMAD.MOV.U32 R7, RZ, RZ, R2 ;  /* 0x000000ffff077224 */ /* 0x000fe200078e0002 */
[----:B------:R1:W-:Y:S01]  /*23d0*/  STL.64 [R1+0x8], R8 ;  /* 0x0000080801007387 */ /* 0x0003e20000100a00 */
[----:B0-----:R-:W-:-:S02]  /*23e0*/  IMAD.U32 R4, RZ, RZ, UR4 ;  /* 0x00000004ff047e24 */ /* 0x001fc4000f8e00ff */
[----:B------:R-:W-:Y:S01]  /*23f0*/  IMAD.U32 R5, RZ, RZ, UR5 ;  /* 0x00000005ff057e24 */ /* 0x000fe2000f8e00ff */
[----:B--2---:R1:W-:Y:S04]  /*2400*/  STS [R18+0x1000], R16 ;  /* 0x0010001012007388 */ /* 0x0043e80000000800 */
[----:B---3--:R1:W-:Y:S02]  /*2410*/  STL [R1+0x10], R16 ;  /* 0x0000101001007387 */ /* 0x0083e40000100800 */
[----:B------:R-:W-:-:S07]  /*2420*/  LEPC R20, `(.L_x_43) ;  /* 0x000000001014794e */ /* 0x000fce0000000000 */
[----:B-1----:R-:W-:Y:S05]  /*2430*/  CALL.ABS.NOINC R10 ;  /* 0x000000000a007343 */ /* 0x002fea0003c00000 */
.L_x_43:
[----:B------:R-:W-:-:S07]  /*2440*/  VIADD R25, R25, 0x2 ;  /* 0x0000000219197836 */ /* 0x000fce0000000000 */
.L_x_41:
[----:B------:R-:W4:Y:S02]  /*2450*/  LDCU UR4, c[0x0][0x398] ;  /* 0x00007300ff0477ac */ /* 0x000f240008000800 */
[----:B----4-:R-:W-:-:S04]  /*2460*/  ULOP3.LUT UR4, UR4, 0x1, URZ, 0xc0, !UPT ;  /* 0x0000000104047892 */ /* 0x010fc8000f8ec0ff */
[----:B------:R-:W-:-:S09]  /*2470*/  UISETP.NE.U32.AND UP0, UPT, UR4, 0x1, UPT ;  /* 0x000000010400788c */ /* 0x000fd2000bf05070 */
[----:B------:R-:W-:Y:S05]  /*2480*/  BRA.U UP0, `(.L_x_25) ;  /* 0x0000000100587547 */ /* 0x000fea000b800000 */
        /* <DEDUP_REMOVED lines=10> */
[----:B------:R-:W-:Y:S02]  /*2530*/  IMAD.MOV.U32 R7, RZ, RZ, R2 ;  /* 0x000000ffff077224 */ /* 0x000fe400078e0002 */
[----:B------:R-:W3:Y:S02]  /*2540*/  LDC.64 R8, c[0x4][R8] ;  /* 0x0100000008087b82 */ /* 0x000ee40000000a00 */
        /* <DEDUP_REMOVED lines=10> */
.L_x_25:
[----:B------:R-:W-:Y:S05]  /*25f0*/  WARPSYNC.ALL ;  /* 0x0000000000007948 */ /* 0x000fea0003800000 */
[----:B------:R-:W4:Y:S01]  /*2600*/  LDC R5, c[0x0][0x398] ;  /* 0x0000e600ff057b82 */ /* 0x000f220000000800 */
[----:B------:R-:W-:Y:S01]  /*2610*/  UMOV UR4, 0x400 ;  /* 0x0000040000047882 */ /* 0x000fe20000000000 */
[----:B---3--:R-:W-:Y:S02]  /*2620*/  IMAD.MOV.U32 R7, RZ, RZ, 0x400 ;  /* 0x00000400ff077424 */ /* 0x008fe400078e00ff */
[----:B------:R-:W-:-:S04]  /*2630*/  IMAD.MOV.U32 R3, RZ, RZ, RZ ;  /* 0x000000ffff037224 */ /* 0x000fc800078e00ff */
[----:B------:R-:W3:Y:S01]  /*2640*/  S2UR UR5, SR_CgaCtaId ;  /* 0x00000000000579c3 */ /* 0x000ee20000008800 */
[----:B----4-:R-:W-:-:S07]  /*2650*/  LOP3.LUT R12, R5, 0x7, RZ, 0xc0, !PT ;  /* 0x00000007050c7812 */ /* 0x010fce00078ec0ff */
[----:B------:R-:W-:Y:S01]  /*2660*/  BAR.SYNC.DEFER_BLOCKING 0x0 ;  /* 0x0000000000007b1d */ /* 0x000fe20000010000 */
[C---:B012---:R-:W-:Y:S02]  /*2670*/  IADD3 R14, P0, PT, R5.reuse, -0x1, RZ ;  /* 0xffffffff050e7810 */ /* 0x047fe40007f1e0ff */
[C---:B------:R-:W-:Y:S01]  /*2680*/  LOP3.LUT R15, R5.reuse, 0x3, RZ, 0xc0, !PT ;  /* 0x00000003050f7812 */ /* 0x040fe200078ec0ff */
[----:B------:R-:W-:Y:S01]  /*2690*/  VIADD R0, R12, 0xffffffff ;  /* 0xffffffff0c007836 */ /* 0x000fe20000000000 */
[C---:B------:R-:W-:Y:S01]  /*26a0*/  LOP3.LUT R4, R5.reuse, 0xfffffff8, RZ, 0xc0, !PT ;  /* 0xfffffff805047812 */ /* 0x040fe200078ec0ff */
[----:B---3--:R-:W-:Y:S01]  /*26b0*/  ULEA UR4, UR5, UR4, 0x18 ;  /* 0x0000000405047291 */ /* 0x008fe2000f8ec0ff */
[----:B------:R-:W-:Y:S02]  /*26c0*/  LOP3.LUT R5, R5, 0xfffffffc, RZ, 0xc0, !PT ;  /* 0xfffffffc05057812 */ /* 0x000fe400078ec0ff */
[----:B------:R-:W-:Y:S01]  /*26d0*/  ISETP.GE.U32.AND P1, PT, R0, 0x3, PT ;  /* 0x000000030000780c */ /* 0x000fe20003f26070 */
[----:B------:R-:W-:Y:S01]  /*26e0*/  IMAD.MOV.U32 R0, RZ, RZ, 0x200 ;  /* 0x00000200ff007424 */ /* 0x000fe200078e00ff */
[----:B------:R-:W-:-:S02]  /*26f0*/  IADD3.X R16, PT, PT, R27, -0x1, RZ, P0, !PT ;  /* 0xffffffff1b107810 */ /* 0x000fc400007fe4ff */
[----:B------:R-:W-:-:S05]  /*2700*/  LEA R6, R29, UR4, 0x2 ;  /* 0x000000041d067c11 */ /* 0x000fca000f8e10ff */
[----:B------:R-:W-:-:S07]  /*2710*/  VIADD R6, R6, 0x4000 ;  /* 0x0000400006067836 */ /* 0x000fce0000000000 */
.L_x_54:
[----:B------:R-:W0:Y:S01]  /*2720*/  LDCU UR4, c[0x0][0x398] ;  /* 0x00007300ff0477ac */ /* 0x000e220008000800 */
[----:B------:R-:W-:Y:S01]  /*2730*/  IADD3 R9, P3, PT, -R29, 0x400, RZ ;  /* 0x000004001d097810 */ /* 0x000fe20007f7e1ff */
[----:B------:R-:W-:Y:S01]  /*2740*/  BSSY.RECONVERGENT B0, `(.L_x_44) ;  /* 0x0000104000007945 */ /* 0x000fe20003800200 */
[C---:B------:R-:W-:Y:S02]  /*2750*/  ISETP.GT.U32.AND P2, PT, R0.reuse, R29, PT ;  /* 0x0000001d0000720c */ /* 0x040fe40003f44070 */
[----:B------:R-:W-:Y:S01]  /*2760*/  ISETP.GE.U32.AND P0, PT, R0, R9, PT ;  /* 0x000000090000720c */ /* 0x000fe20003f06070 */
[----:B------:R-:W-:Y:S01]  /*2770*/  IMAD.X R8, RZ, RZ, -0x1, P3 ;  /* 0xffffffffff087424 */ /* 0x000fe200018e06ff */
[----:B------:R-:W-:-:S04]  /*2780*/  ISETP.GT.U32.AND.EX P2, PT, R3, RZ, PT, P2 ;  /* 0x000000ff0300720c */ /* 0x000fc80003f44120 */
[----:B------:R-:W-:-:S04]  /*2790*/  ISETP.GE.U32.OR.EX P0, PT, R3, R8, !P2, P0 ;  /* 0x000000080300720c */ /* 0x000fc80005706500 */
[----:B0-----:R-:W-:-:S13]  /*27a0*/  ISETP.EQ.OR P0, PT, RZ, UR4, P0 ;  /* 0x00000004ff007c0c */ /* 0x001fda0008702670 */
[----:B------:R-:W-:Y:S05]  /*27b0*/  @P0 BRA `(.L_x_45) ;  /* 0x0000000c00f00947 */ /* 0x000fea0003800000 */
[----:B------:R-:W-:Y:S02]  /*27c0*/  LOP3.LUT R8, R7, 0x80000001, RZ, 0xc0, !PT ;  /* 0x8000000107087812 */ /* 0x000fe400078ec0ff */
[----:B------:R-:W-:Y:S02]  /*27d0*/  LEA R10, P2, R0, R29, 0x1 ;  /* 0x0000001d000a7211 */ /* 0x000fe400078408ff */
[----:B------:R-:W-:Y:S02]  /*27e0*/  ISETP.NE.AND P0, PT, R8, 0x1, PT ;  /* 0x000000010800780c */ /* 0x000fe40003f05270 */
[----:B------:R-:W-:-:S11]  /*27f0*/  LEA.HI.X R9, R0, RZ, R3, 0x1, P2 ;  /* 0x000000ff00097211 */ /* 0x000fd600010f0c03 */
[----:B------:R-:W-:Y:S05]  /*2800*/  @P0 BRA `(.L_x_46) ;  /* 0x0000000400ec0947 */ /* 0x000fea0003800000 */
[----:B------:R-:W-:Y:S01]  /*2810*/  ISETP.GE.U32.AND P0, PT, R14, 0x3, PT ;  /* 0x000000030e00780c */ /* 0x000fe20003f06070 */
[----:B------:R-:W-:Y:S02]  /*2820*/  VIADD R7, R7, 0xffffffff ;  /* 0xffffffff07077836 */ /* 0x000fe40000000000 */
[----:B------:R-:W-:Y:S01]  /*2830*/  IMAD.MOV.U32 R8, RZ, RZ, RZ ;  /* 0x000000ffff087224 */ /* 0x000fe200078e00ff */
[----:B------:R-:W-:-:S13]  /*2840*/  ISETP.GE.U32.AND.EX P0, PT, R16, RZ, PT, P0 ;  /* 0x000000ff1000720c */ /* 0x000fda0003f06100 */
[----:B------:R-:W-:Y:S05]  /*2850*/  @!P0 BRA `(.L_x_47) ;  /* 0x0000000000c88947 */ /* 0x000fea0003800000 */
[----:B------:R-:W0:Y:S01]  /*2860*/  S2UR UR5, SR_CgaCtaId ;  /* 0x00000000000579c3 */ /* 0x000e220000008800 */
[----:B------:R-:W-:Y:S01]  /*2870*/  ISETP.NE.U32.AND P0, PT, R10, R7, PT ;  /* 0x000000070a00720c */ /* 0x000fe20003f05070 */
[----:B------:R-:W-:Y:S01]  /*2880*/  UMOV UR4, 0x400 ;  /* 0x0000040000047882 */ /* 0x000fe20000000000 */
[----:B------:R-:W-:Y:S02]  /*2890*/  IMAD.SHL.U32 R18, R29, 0x4, RZ ;  /* 0x000000041d127824 */ /* 0x000fe400078e00ff */
[----:B------:R-:W-:Y:S01]  /*28a0*/  ISETP.NE.AND.EX P2, PT, R9, RZ, PT, P0 ;  /* 0x000000ff0900720c */ /* 0x000fe20003f45300 */
[----:B0-----:R-:W-:-:S03]  /*28b0*/  ULEA UR6, UR5, UR4, 0x18 ;  /* 0x0000000405067291 */ /* 0x001fc6000f8ec0ff */
[----:B------:R-:W-:Y:S01]  /*28c0*/  UMOV UR4, URZ ;  /* 0x000000ff00047c82 */ /* 0x000fe20008000000 */
[----:B------:R-:W-:-:S08]  /*28d0*/  UMOV UR5, URZ ;  /* 0x000000ff00057c82 */ /* 0x000fd00008000000 */
.L_x_48:
[----:B------:R-:W-:-:S06]  /*28e0*/  USHF.L.U32 UR7, UR4, 0xa, URZ ;  /* 0x0000000a04077899 */ /* 0x000fcc00080006ff */
[----:B------:R-:W-:Y:S01]  /*28f0*/  LOP3.LUT R9, R29, UR7, RZ, 0xfc, !PT ;  /* 0x000000071d097c12 */ /* 0x000fe2000f8efcff */
[----:B------:R-:W-:Y:S02]  /*2900*/  USHF.L.U32 UR7, UR4, 0xc, URZ ;  /* 0x0000000c04077899 */ /* 0x000fe400080006ff */
[----:B------:R-:W-:Y:S02]  /*2910*/  UIADD3 UR4, UP0, UPT, UR4, 0x4, URZ ;  /* 0x0000000404047890 */ /* 0x000fe4000ff1e0ff */
[--C-:B0-----:R-:W-:Y:S02]  /*2920*/  IMAD.IADD R11, R9, 0x1, R0.reuse ;  /* 0x00000001090b7824 */ /* 0x101fe400078e0200 */
[----:B------:R-:W-:Y:S01]  /*2930*/  LOP3.LUT R8, R18, UR7, RZ, 0xfc, !PT ;  /* 0x0000000712087c12 */ /* 0x000fe2000f8efcff */
[----:B------:R-:W-:Y:S01]  /*2940*/  UIADD3.X UR5, UPT, UPT, URZ, UR5, URZ, UP0, !UPT ;  /* 0x00000005ff057290 */ /* 0x000fe200087fe4ff */
[----:B------:R-:W-:Y:S02]  /*2950*/  ISETP.NE.U32.AND P0, PT, R5, UR4, PT ;  /* 0x0000000405007c0c */ /* 0x000fe4000bf05070 */
[C---:B------:R-:W-:Y:S01]  /*2960*/  LEA R17, R11.reuse, UR6, 0x2 ;  /* 0x000000060b117c11 */ /* 0x040fe2000f8e10ff */
[----:B------:R-:W-:Y:S01]  /*2970*/  LDS R9, [R8+UR6] ;  /* 0x0000000608097984 */ /* 0x000fe20008000800 */
[----:B------:R-:W-:Y:S01]  /*2980*/  IMAD.IADD R11, R11, 0x1, R0 ;  /* 0x000000010b0b7824 */ /* 0x000fe200078e0200 */
[----:B------:R-:W-:-:S02]  /*2990*/  ISETP.NE.AND.EX P0, PT, R27, UR5, PT, P0 ;  /* 0x000000051b007c0c */ /* 0x000fc4000bf05300 */
[----:B------:R-:W0:Y:S02]  /*29a0*/  LDS R10, [R17] ;  /* 0x00000000110a7984 */ /* 0x000e240000000800 */
[----:B------:R-:W-:Y:S01]  /*29b0*/  LEA R19, R11, UR6, 0x2 ;  /* 0x000000060b137c11 */ /* 0x000fe2000f8e10ff */
[----:B0-----:R-:W-:Y:S02]  /*29c0*/  IMAD.IADD R13, R9, 0x1, R10 ;  /* 0x00000001090d7824 */ /* 0x001fe400078e020a */
[----:B------:R-:W-:Y:S04]  /*29d0*/  LDS R10, [R8+UR6+0x1000] ;  /* 0x00100006080a7984 */ /* 0x000fe80008000800 */
[----:B------:R-:W-:Y:S04]  /*29e0*/  STS [R8+UR6], R13 ;  /* 0x0000000d08007988 */ /* 0x000fe80008000806 */
[----:B------:R-:W0:Y:S02]  /*29f0*/  @!P2 LDS R9, [R19] ;  /* 0x000000001309a984 */ /* 0x000e240000000800 */
[----:B0-----:R-:W-:-:S05]  /*2a00*/  @!P2 IMAD.IADD R9, R13, 0x1, R9 ;  /* 0x000000010d09a824 */ /* 0x001fca00078e0209 */
[----:B------:R-:W-:Y:S04]  /*2a10*/  @!P2 STS [R8+UR6], R9 ;  /* 0x000000090800a988 */ /* 0x000fe80008000806 */
[----:B------:R-:W0:Y:S02]  /*2a20*/  LDS R11, [R17+0x1000] ;  /* 0x00100000110b7984 */ /* 0x000e240000000800 */
[----:B0-----:R-:W-:-:S05]  /*2a30*/  IMAD.IADD R21, R10, 0x1, R11 ;  /* 0x000000010a157824 */ /* 0x001fca00078e020b */
[----:B------:R-:W-:Y:S04]  /*2a40*/  STS [R8+UR6+0x1000], R21 ;  /* 0x0010001508007988 */ /* 0x000fe80008000806 */
[----:B------:R-:W0:Y:S02]  /*2a50*/  @!P2 LDS R10, [R19+0x1000] ;  /* 0x00100000130aa984 */ /* 0x000e240000000800 */
[----:B0-----:R-:W-:Y:S02]  /*2a60*/  @!P2 IMAD.IADD R11, R21, 0x1, R10 ;  /* 0x00000001150ba824 */ /* 0x001fe400078e020a */
[----:B------:R-:W-:Y:S04]  /*2a70*/  LDS R10, [R8+UR6+0x2000] ;  /* 0x00200006080a7984 */ /* 0x000fe80008000800 */
[----:B------:R-:W-:Y:S04]  /*2a80*/  @!P2 STS [R8+UR6+0x1000], R11 ;  /* 0x0010000b0800a988 */ /* 0x000fe80008000806 */
[----:B------:R-:W0:Y:S02]  /*2a90*/  LDS R13, [R17+0x2000] ;  /* 0x00200000110d7984 */ /* 0x000e240000000800 */
[----:B0-----:R-:W-:-:S02]  /*2aa0*/  IMAD.IADD R20, R10, 0x1, R13 ;  /* 0x000000010a147824 */ /* 0x001fc400078e020d */
[----:B------:R-:W-:Y:S04]  /*2ab0*/  LDS R10, [R8+UR6+0x3000] ;  /* 0x00300006080a7984 */ /* 0x000fe80008000800 */
[----:B------:R-:W-:Y:S04]  /*2ac0*/  STS [R8+UR6+0x2000], R20 ;  /* 0x0020001408007988 */ /* 0x000fe80008000806 */
[----:B------:R-:W0:Y:S02]  /*2ad0*/  @!P2 LDS R9, [R19+0x2000] ;  /* 0x002000001309a984 */ /* 0x000e240000000800 */
[----:B0-----:R-:W-:-:S05]  /*2ae0*/  @!P2 IMAD.IADD R9, R20, 0x1, R9 ;  /* 0x000000011409a824 */ /* 0x001fca00078e0209 */
[----:B------:R-:W-:Y:S04]  /*2af0*/  @!P2 STS [R8+UR6+0x2000], R9 ;  /* 0x002000090800a988 */ /* 0x000fe80008000806 */
[----:B------:R-:W0:Y:S02]  /*2b00*/  LDS R13, [R17+0x3000] ;  /* 0x00300000110d7984 */ /* 0x000e240000000800 */
[----:B0-----:R-:W-:-:S05]  /*2b10*/  IMAD.IADD R13, R10, 0x1, R13 ;  /* 0x000000010a0d7824 */ /* 0x001fca00078e020d */
[----:B------:R-:W-:Y:S04]  /*2b20*/  STS [R8+UR6+0x3000], R13 ;  /* 0x0030000d08007988 */ /* 0x000fe80008000806 */
[----:B------:R-:W0:Y:S02]  /*2b30*/  @!P2 LDS R10, [R19+0x3000] ;  /* 0x00300000130aa984 */ /* 0x000e240000000800 */
[----:B0-----:R-:W-:-:S05]  /*2b40*/  @!P2 IMAD.IADD R11, R13, 0x1, R10 ;  /* 0x000000010d0ba824 */ /* 0x001fca00078e020a */
[----:B------:R0:W-:Y:S01]  /*2b50*/  @!P2 STS [R8+UR6+0x3000], R11 ;  /* 0x0030000b0800a988 */ /* 0x0001e20008000806 */
[----:B------:R-:W-:Y:S05]  /*2b60*/  @P0 BRA `(.L_x_48) ;  /* 0xfffffffc005c0947 */ /* 0x000fea000383ffff */
[----:B0-----:R-:W-:-:S07]  /*2b70*/  IMAD.MOV.U32 R8, RZ, RZ, R5 ;  /* 0x000000ffff087224 */ /* 0x001fce00078e0005 */
.L_x_47:
[----:B------:R-:W-:-:S13]  /*2b80*/  ISETP.NE.AND P0, PT, R15, RZ, PT ;  /* 0x000000ff0f00720c */ /* 0x000fda0003f05270 */
[----:B------:R-:W-:Y:S05]  /*2b90*/  @!P0 BRA `(.L_x_45) ;  /* 0x0000000800f88947 */ /* 0x000fea0003800000 */
[C---:B------:R-:W-:Y:S02]  /*2ba0*/  IADD3 R9, P0, PT, R15.reuse, -0x1, RZ ;  /* 0xffffffff0f097810 */ /* 0x040fe40007f1e0ff */
[----:B------:R-:W-:Y:S02]  /*2bb0*/  LOP3.LUT R10, R15, 0x1, RZ, 0xc0, !PT ;  /* 0x000000010f0a7812 */ /* 0x000fe400078ec0ff */
[----:B------:R-:W-:Y:S01]  /*2bc0*/  ISETP.NE.U32.AND P2, PT, R9, RZ, PT ;  /* 0x000000ff0900720c */ /* 0x000fe20003f45070 */
[----:B------:R-:W-:Y:S01]  /*2bd0*/  IMAD.X R9, RZ, RZ, -0x1, P0 ;  /* 0xffffffffff097424 */ /* 0x000fe200000e06ff */
[----:B------:R-:W-:-:S04]  /*2be0*/  ISETP.NE.U32.AND P0, PT, R10, RZ, PT ;  /* 0x000000ff0a00720c */ /* 0x000fc80003f05070 */
[----:B------:R-:W-:Y:S02]  /*2bf0*/  ISETP.NE.AND.EX P2, PT, R9, RZ, PT, P2 ;  /* 0x000000ff0900720c */ /* 0x000fe40003f45320 */
[----:B------:R-:W-:-:S11]  /*2c00*/  ISETP.NE.AND.EX P0, PT, RZ, RZ, PT, P0 ;  /* 0x000000ffff00720c */ /* 0x000fd60003f05300 */
[----:B------:R-:W-:Y:S05]  /*2c10*/  @!P2 BRA `(.L_x_49) ;  /* 0x00000000007ca947 */ /* 0x000fea0003800000 */
[----:B------:R-:W0:Y:S01]  /*2c20*/  S2UR UR5, SR_CgaCtaId ;  /* 0x00000000000579c3 */ /* 0x000e220000008800 */
[C---:B------:R-:W-:Y:S01]  /*2c30*/  IMAD.SHL.U32 R10, R8.reuse, 0x400, RZ ;  /* 0x00000400080a7824 */ /* 0x040fe200078e00ff */
[----:B------:R-:W-:Y:S01]  /*2c40*/  UMOV UR4, 0x400 ;  /* 0x0000040000047882 */ /* 0x000fe20000000000 */
[----:B------:R-:W-:Y:S01]  /*2c50*/  IMAD.SHL.U32 R9, R8, 0x1000, RZ ;  /* 0x0000100008097824 */ /* 0x000fe200078e00ff */
[-C--:B------:R-:W-:Y:S01]  /*2c60*/  LEA R18, P3, R0, R29.reuse, 0x1 ;  /* 0x0000001d00127211 */ /* 0x080fe200078608ff */
[----:B------:R-:W-:Y:S01]  /*2c70*/  VIADD R8, R8, 0x2 ;  /* 0x0000000208087836 */ /* 0x000fe20000000000 */
[----:B------:R-:W-:Y:S01]  /*2c80*/  LOP3.LUT R11, R10, R29, RZ, 0xfc, !PT ;  /* 0x0000001d0a0b7212 */ /* 0x000fe200078efcff */
[----:B------:R-:W-:Y:S01]  /*2c90*/  IMAD.SHL.U32 R10, R29, 0x4, RZ ;  /* 0x000000041d0a7824 */ /* 0x000fe200078e00ff */
[----:B------:R-:W-:Y:S02]  /*2ca0*/  ISETP.NE.U32.AND P2, PT, R18, R7, PT ;  /* 0x000000071200720c */ /* 0x000fe40003f45070 */
[----:B------:R-:W-:Y:S01]  /*2cb0*/  LEA.HI.X R18, R0, RZ, R3, 0x1, P3 ;  /* 0x000000ff00127211 */ /* 0x000fe200018f0c03 */
[----:B------:R-:W-:Y:S01]  /*2cc0*/  IMAD.IADD R11, R11, 0x1, R0 ;  /* 0x000000010b0b7824 */ /* 0x000fe200078e0200 */
[----:B------:R-:W-:-:S02]  /*2cd0*/  LOP3.LUT R9, R9, R10, RZ, 0xfc, !PT ;  /* 0x0000000a09097212 */ /* 0x000fc400078efcff */
[----:B------:R-:W-:Y:S01]  /*2ce0*/  ISETP.NE.AND.EX P2, PT, R18, RZ, PT, P2 ;  /* 0x000000ff1200720c */ /* 0x000fe20003f45320 */
[----:B0-----:R-:W-:-:S06]  /*2cf0*/  ULEA UR4, UR5, UR4, 0x18 ;  /* 0x0000000405047291 */ /* 0x001fcc000f8ec0ff */
[C---:B------:R-:W-:Y:S01]  /*2d00*/  LEA R17, R11.reuse, UR4, 0x2 ;  /* 0x000000040b117c11 */ /* 0x040fe2000f8e10ff */
[----:B------:R-:W-:Y:S02]  /*2d10*/  IMAD.IADD R11, R11, 0x1, R0 ;  /* 0x000000010b0b7824 */ /* 0x000fe400078e0200 */
[----:B------:R-:W-:Y:S03]  /*2d20*/  LDS R10, [R9+UR4] ;  /* 0x00000004090a7984 */ /* 0x000fe60008000800 */
[----:B------:R-:W-:Y:S01]  /*2d30*/  LEA R19, R11, UR4, 0x2 ;  /* 0x000000040b137c11 */ /* 0x000fe2000f8e10ff */
[----:B------:R-:W0:Y:S04]  /*2d40*/  LDS R13, [R17] ;  /* 0x00000000110d7984 */ /* 0x000e280000000800 */
[----:B------:R-:W-:Y:S01]  /*2d50*/  LDS R11, [R9+UR4+0x1000] ;  /* 0x00100004090b7984 */ /* 0x000fe20008000800 */
[----:B0-----:R-:W-:-:S05]  /*2d60*/  IMAD.IADD R13, R10, 0x1, R13 ;  /* 0x000000010a0d7824 */ /* 0x001fca00078e020d */
        /* <DEDUP_REMOVED lines=8> */
[----:B0-----:R-:W-:-:S05]  /*2df0*/  @!P2 IMAD.IADD R18, R20, 0x1, R11 ;  /* 0x000000011412a824 */ /* 0x001fca00078e020b */
[----:B------:R0:W-:Y:S02]  /*2e00*/  @!P2 STS [R9+UR4+0x1000], R18 ;  /* 0x001000120900a988 */ /* 0x0001e40008000804 */
.L_x_49:
[----:B------:R-:W-:Y:S05]  /*2e10*/  @!P0 BRA `(.L_x_45) ;  /* 0x0000000800588947 */ /* 0x000fea0003800000 */
[----:B0-----:R-:W0:Y:S01]  /*2e20*/  S2R R18, SR_CgaCtaId ;  /* 0x0000000000127919 */ /* 0x001e220000008800 */
[C---:B------:R-:W-:Y:S01]  /*2e30*/  IMAD.SHL.U32 R10, R8.reuse, 0x400, RZ ;  /* 0x00000400080a7824 */ /* 0x040fe200078e00ff */
[----:B------:R-:W-:Y:S01]  /*2e40*/  MOV R13, 0x400 ;  /* 0x00000400000d7802 */ /* 0x000fe20000000f00 */
[----:B------:R-:W-:Y:S02]  /*2e50*/  IMAD.SHL.U32 R8, R8, 0x1000, RZ ;  /* 0x0000100008087824 */ /* 0x000fe400078e00ff */
[----:B------:R-:W-:Y:S01]  /*2e60*/  IMAD.SHL.U32 R11, R29, 0x4, RZ ;  /* 0x000000041d0b7824 */ /* 0x000fe200078e00ff */
[-C--:B------:R-:W-:Y:S02]  /*2e70*/  LOP3.LUT R9, R10, R29.reuse, RZ, 0xfc, !PT ;  /* 0x0000001d0a097212 */ /* 0x080fe400078efcff */
[----:B------:R-:W-:Y:S02]  /*2e80*/  LEA R10, P2, R0, R29, 0x1 ;  /* 0x0000001d000a7211 */ /* 0x000fe400078408ff */
[----:B------:R-:W-:-:S02]  /*2e90*/  LOP3.LUT R8, R8, R11, RZ, 0xfc, !PT ;  /* 0x0000000b08087212 */ /* 0x000fc400078efcff */
[----:B------:R-:W-:Y:S02]  /*2ea0*/  ISETP.NE.U32.AND P0, PT, R10, R7, PT ;  /* 0x000000070a00720c */ /* 0x000fe40003f05070 */
[----:B------:R-:W-:-:S04]  /*2eb0*/  LEA.HI.X R7, R0, RZ, R3, 0x1, P2 ;  /* 0x000000ff00077211 */ /* 0x000fc800010f0c03 */
[----:B------:R-:W-:Y:S02]  /*2ec0*/  ISETP.NE.AND.EX P0, PT, R7, RZ, PT, P0 ;  /* 0x000000ff0700720c */ /* 0x000fe40003f05300 */
[----:B0-----:R-:W-:Y:S01]  /*2ed0*/  LEA R18, R18, R13, 0x18 ;  /* 0x0000000d12127211 */ /* 0x001fe200078ec0ff */
[----:B------:R-:W-:-:S04]  /*2ee0*/  IMAD.IADD R13, R0, 0x1, R9 ;  /* 0x00000001000d7824 */ /* 0x000fc800078e0209 */
[----:B------:R-:W-:Y:S02]  /*2ef0*/  IMAD R9, R13, 0x4, R18 ;  /* 0x000000040d097824 */ /* 0x000fe400078e0212 */
[----:B------:R-:W-:-:S04]  /*2f00*/  IMAD.IADD R11, R18, 0x1, R8 ;  /* 0x00000001120b7824 */ /* 0x000fc800078e0208 */
[----:B------:R-:W-:Y:S04]  /*2f10*/  LDS R9, [R9] ;  /* 0x0000000009097984 */ /* 0x000fe80000000800 */
[----:B------:R-:W0:Y:S02]  /*2f20*/  LDS R8, [R11] ;  /* 0x000000000b087984 */ /* 0x000e240000000800 */
[----:B0-----:R-:W-:-:S05]  /*2f30*/  IMAD.IADD R8, R8, 0x1, R9 ;  /* 0x0000000108087824 */ /* 0x001fca00078e0209 */
[----:B------:R1:W-:Y:S01]  /*2f40*/  STS [R11], R8 ;  /* 0x000000080b007388 */ /* 0x0003e20000000800 */
[----:B------:R-:W-:Y:S05]  /*2f50*/  @P0 BRA `(.L_x_45) ;  /* 0x0000000800080947 */ /* 0x000fea0003800000 */
[----:B------:R-:W-:-:S04]  /*2f60*/  IMAD.IADD R7, R0, 0x1, R13 ;  /* 0x0000000100077824 */ /* 0x000fc800078e020d */
[----:B------:R-:W-:-:S06]  /*2f70*/  IMAD R7, R7, 0x4, R18 ;  /* 0x0000000407077824 */ /* 0x000fcc00078e0212 */
[----:B------:R-:W1:Y:S02]  /*2f80*/  LDS R7, [R7] ;  /* 0x0000000007077984 */ /* 0x000e640000000800 */
[----:B-1----:R-:W-:-:S05]  /*2f90*/  IMAD.IADD R8, R8, 0x1, R7 ;  /* 0x0000000108087824 */ /* 0x002fca00078e0207 */
[----:B------:R2:W-:Y:S01]  /*2fa0*/  STS [R11], R8 ;  /* 0x000000080b007388 */ /* 0x0005e20000000800 */
[----:B------:R-:W-:Y:S05]  /*2fb0*/  BRA `(.L_x_45) ;  /* 0x0000000400f07947 */ /* 0x000fea0003800000 */
.L_x_46:
[----:B------:R-:W-:Y:S01]  /*2fc0*/  ISETP.GE.U32.AND P0, PT, R14, 0x7, PT ;  /* 0x000000070e00780c */ /* 0x000fe20003f06070 */
[----:B------:R-:W-:-:S03]  /*2fd0*/  IMAD.MOV.U32 R7, RZ, RZ, RZ ;  /* 0x000000ffff077224 */ /* 0x000fc600078e00ff */
[----:B------:R-:W-:-:S13]  /*2fe0*/  ISETP.GE.U32.AND.EX P0, PT, R16, RZ, PT, P0 ;  /* 0x000000ff1000720c */ /* 0x000fda0003f06100 */
[----:B------:R-:W-:Y:S05]  /*2ff0*/  @!P0 BRA `(.L_x_50) ;  /* 0x0000000000c48947 */ /* 0x000fea0003800000 */
[----:B------:R-:W0:Y:S01]  /*3000*/  S2UR UR5, SR_CgaCtaId ;  /* 0x00000000000579c3 */ /* 0x000e220000008800 */
[----:B------:R-:W-:Y:S01]  /*3010*/  UMOV UR4, 0x400 ;  /* 0x0000040000047882 */ /* 0x000fe20000000000 */
[----:B------:R-:W-:Y:S02]  /*3020*/  IMAD.IADD R7, R29, 0x1, R0 ;  /* 0x000000011d077824 */ /* 0x000fe400078e0200 */
[----:B------:R-:W-:Y:S02]  /*3030*/  IMAD.MOV.U32 R9, RZ, RZ, R4 ;  /* 0x000000ffff097224 */ /* 0x000fe400078e0004 */
[----:B------:R-:W-:Y:S01]  /*3040*/  IMAD.MOV.U32 R8, RZ, RZ, R27 ;  /* 0x000000ffff087224 */ /* 0x000fe200078e001b */
[----:B0-----:R-:W-:-:S06]  /*3050*/  ULEA UR4, UR5, UR4, 0x18 ;  /* 0x0000000405047291 */ /* 0x001fcc000f8ec0ff */
[----:B------:R-:W-:Y:S01]  /*3060*/  LEA R10, R7, UR4, 0x2 ;  /* 0x00000004070a7c11 */ /* 0x000fe2000f8e10ff */
[----:B------:R-:W-:-:S04]  /*3070*/  IMAD.MOV.U32 R7, RZ, RZ, R6 ;  /* 0x000000ffff077224 */ /* 0x000fc800078e0006 */
[----:B------:R-:W-:-:S07]  /*3080*/  VIADD R10, R10, 0x4000 ;  /* 0x000040000a0a7836 */ /* 0x000fce0000000000 */
.L_x_51:
[----:B------:R-:W-:Y:S01]  /*3090*/  LDS R11, [R7+-0x4000] ;  /* 0xffc00000070b7984 */ /* 0x000fe20000000800 */
[----:B------:R-:W-:-:S03]  /*30a0*/  IADD3 R9, P0, PT, R9, -0x8, RZ ;  /* 0xfffffff809097810 */ /* 0x000fc60007f1e0ff */
[----:B------:R-:W0:Y:S01]  /*30b0*/  LDS R18, [R10+-0x4000] ;  /* 0xffc000000a127984 */ /* 0x000e220000000800 */
[----:B------:R-:W-:Y:S02]  /*30c0*/  IADD3.X R8, PT, PT, R8, -0x1, RZ, P0, !PT ;  /* 0xffffffff08087810 */ /* 0x000fe400007fe4ff */
[----:B------:R-:W-:-:S04]  /*30d0*/  ISETP.NE.U32.AND P0, PT, R9, RZ, PT ;  /* 0x000000ff0900720c */ /* 0x000fc80003f05070 */
[----:B------:R-:W-:Y:S01]  /*30e0*/  ISETP.NE.AND.EX P0, PT, R8, RZ, PT, P0 ;  /* 0x000000ff0800720c */ /* 0x000fe20003f05300 */
[----:B0-----:R-:W-:Y:S02]  /*30f0*/  IMAD.IADD R18, R11, 0x1, R18 ;  /* 0x000000010b127824 */ /* 0x001fe400078e0212 */
[----:B------:R-:W-:Y:S04]  /*3100*/  LDS R11, [R7+-0x3000] ;  /* 0xffd00000070b7984 */ /* 0x000fe80000000800 */
[----:B------:R-:W-:Y:S04]  /*3110*/  STS [R7+-0x4000], R18 ;  /* 0xffc0001207007388 */ /* 0x000fe80000000800 */
[----:B------:R-:W0:Y:S02]  /*3120*/  LDS R20, [R10+-0x3000] ;  /* 0xffd000000a147984 */ /* 0x000e240000000800 */
[----:B0-----:R-:W-:-:S02]  /*3130*/  IMAD.IADD R20, R11, 0x1, R20 ;  /* 0x000000010b147824 */ /* 0x001fc400078e0214 */
        /* <DEDUP_REMOVED lines=8> */
[----:B------:R-:W-:Y:S04]  /*31c0*/  LDS R11, [R7] ;  /* 0x00000000070b7984 */ /* 0x000fe80000000800 */
[----:B------:R-:W-:Y:S04]  /*31d0*/  STS [R7+-0x1000], R24 ;  /* 0xfff0001807007388 */ /* 0x000fe80000000800 */
[----:B------:R-:W0:Y:S02]  /*31e0*/  LDS R18, [R10] ;  /* 0x000000000a127984 */ /* 0x000e240000000800 */
[----:B0-----:R-:W-:-:S02]  /*31f0*/  IMAD.IADD R18, R11, 0x1, R18 ;  /* 0x000000010b127824 */ /* 0x001fc400078e0212 */
[----:B------:R-:W-:Y:S04]  /*3200*/  LDS R11, [R7+0x1000] ;  /* 0x00100000070b7984 */ /* 0x000fe80000000800 */
[----:B------:R-:W-:Y:S04]  /*3210*/  STS [R7], R18 ;  /* 0x0000001207007388 */ /* 0x000fe80000000800 */
[----:B------:R-:W0:Y:S02]  /*3220*/  LDS R20, [R10+0x1000] ;  /* 0x001000000a147984 */ /* 0x000e240000000800 */
[----:B0-----:R-:W-:-:S02]  /*3230*/  IMAD.IADD R20, R11, 0x1, R20 ;  /* 0x000000010b147824 */ /* 0x001fc400078e0214 */
[----:B------:R-:W-:Y:S04]  /*3240*/  LDS R11, [R7+0x2000] ;  /* 0x00200000070b7984 */ /* 0x000fe80000000800 */
[----:B------:R-:W-:Y:S04]  /*3250*/  STS [R7+0x1000], R20 ;  /* 0x0010001407007388 */ /* 0x000fe80000000800 */
[----:B------:R-:W0:Y:S02]  /*3260*/  LDS R22, [R10+0x2000] ;  /* 0x002000000a167984 */ /* 0x000e240000000800 */
[----:B0-----:R-:W-:-:S02]  /*3270*/  IMAD.IADD R22, R11, 0x1, R22 ;  /* 0x000000010b167824 */ /* 0x001fc400078e0216 */
[----:B------:R-:W-:Y:S04]  /*3280*/  LDS R11, [R7+0x3000] ;  /* 0x00300000070b7984 */ /* 0x000fe80000000800 */
[----:B------:R-:W-:Y:S04]  /*3290*/  STS [R7+0x2000], R22 ;  /* 0x0020001607007388 */ /* 0x000fe80000000800 */
[----:B------:R0:W1:Y:S02]  /*32a0*/  LDS R24, [R10+0x3000] ;  /* 0x003000000a187984 */ /* 0x0000640000000800 */
[----:B0-----:R-:W-:-:S02]  /*32b0*/  VIADD R10, R10, 0x8000 ;  /* 0x000080000a0a7836 */ /* 0x001fc40000000000 */
[----:B-1----:R-:W-:-:S05]  /*32c0*/  IMAD.IADD R24, R11, 0x1, R24 ;  /* 0x000000010b187824 */ /* 0x002fca00078e0218 */
[----:B------:R0:W-:Y:S02]  /*32d0*/  STS [R7+0x3000], R24 ;  /* 0x0030001807007388 */ /* 0x0001e40000000800 */
[----:B0-----:R-:W-:Y:S01]  /*32e0*/  VIADD R7, R7, 0x8000 ;  /* 0x0000800007077836 */ /* 0x001fe20000000000 */
[----:B------:R-:W-:Y:S06]  /*32f0*/  @P0 BRA `(.L_x_51) ;  /* 0xfffffffc00640947 */ /* 0x000fec000383ffff */
[----:B------:R-:W-:-:S07]  /*3300*/  IMAD.MOV.U32 R7, RZ, RZ, R4 ;  /* 0x000000ffff077224 */ /* 0x000fce00078e0004 */
.L_x_50:
[----:B------:R-:W-:-:S13]  /*3310*/  ISETP.NE.AND P0, PT, R12, RZ, PT ;  /* 0x000000ff0c00720c */ /* 0x000fda0003f05270 */
[----:B------:R-:W-:Y:S05]  /*3320*/  @!P0 BRA `(.L_x_45) ;  /* 0x0000000400148947 */ /* 0x000fea0003800000 */
[----:B------:R-:W-:Y:S01]  /*3330*/  ISETP.NE.AND P0, PT, R15, RZ, PT ;  /* 0x000000ff0f00720c */ /* 0x000fe20003f05270 */
[----:B------:R-:W-:-:S12]  /*3340*/  @!P1 BRA `(.L_x_52) ;  /* 0x0000000000689947 */ /* 0x000fd80003800000 */
[----:B------:R-:W0:Y:S01]  /*3350*/  S2UR UR5, SR_CgaCtaId ;  /* 0x00000000000579c3 */ /* 0x000e220000008800 */
[----:B------:R-:W-:Y:S01]  /*3360*/  IMAD.SHL.U32 R9, R7, 0x400, RZ ;  /* 0x0000040007097824 */ /* 0x000fe200078e00ff */
[----:B------:R-:W-:Y:S01]  /*3370*/  UMOV UR4, 0x400 ;  /* 0x0000040000047882 */ /* 0x000fe20000000000 */
[----:B------:R-:W-:Y:S02]  /*3380*/  IMAD.SHL.U32 R11, R29, 0x4, RZ ;  /* 0x000000041d0b7824 */ /* 0x000fe400078e00ff */
[C---:B------:R-:W-:Y:S01]  /*3390*/  IMAD.SHL.U32 R8, R7.reuse, 0x1000, RZ ;  /* 0x0000100007087824 */ /* 0x040fe200078e00ff */
[----:B------:R-:W-:Y:S01]  /*33a0*/  IADD3 R9, PT, PT, R0, R9, R29 ;  /* 0x0000000900097210 */ /* 0x000fe20007ffe01d */
[----:B------:R-:W-:-:S03]  /*33b0*/  VIADD R7, R7, 0x4 ;  /* 0x0000000407077836 */ /* 0x000fc60000000000 */
[----:B------:R-:W-:Y:S01]  /*33c0*/  LOP3.LUT R8, R8, R11, RZ, 0xfc, !PT ;  /* 0x0000000b08087212 */ /* 0x000fe200078efcff */
[----:B0-----:R-:W-:-:S06]  /*33d0*/  ULEA UR4, UR5, UR4, 0x18 ;  /* 0x0000000405047291 */ /* 0x001fcc000f8ec0ff */
[----:B------:R-:W-:-:S03]  /*33e0*/  LEA R10, R9, UR4, 0x2 ;  /* 0x00000004090a7c11 */ /* 0x000fc6000f8e10ff */
[----:B------:R-:W-:Y:S04]  /*33f0*/  LDS R9, [R8+UR4] ;  /* 0x0000000408097984 */ /* 0x000fe80008000800 */
[----:B------:R-:W0:Y:S04]  /*3400*/  LDS R18, [R10] ;  /* 0x000000000a127984 */ /* 0x000e280000000800 */
[----:B------:R-:W-:Y:S04]  /*3410*/  LDS R11, [R8+UR4+0x1000] ;  /* 0x00100004080b7984 */ /* 0x000fe80008000800 */
[----:B------:R-:W-:Y:S04]  /*3420*/  LDS R13, [R8+UR4+0x2000] ;  /* 0x00200004080d7984 */ /* 0x000fe80008000800 */
[----:B------:R-:W-:Y:S01]  /*3430*/  LDS R17, [R8+UR4+0x3000] ;  /* 0x0030000408117984 */ /* 0x000fe20008000800 */
[----:B0-----:R-:W-:-:S05]  /*3440*/  IMAD.IADD R9, R9, 0x1, R18 ;  /* 0x0000000109097824 */ /* 0x001fca00078e0212 */
[----:B------:R-:W-:Y:S04]  /*3450*/  STS [R8+UR4], R9 ;  /* 0x0000000908007988 */ /* 0x000fe80008000804 */
[----:B------:R-:W0:Y:S02]  /*3460*/  LDS R18, [R10+0x1000] ;  /* 0x001000000a127984 */ /* 0x000e240000000800 */
[----:B0-----:R-:W-:-:S05]  /*3470*/  IMAD.IADD R11, R11, 0x1, R18 ;  /* 0x000000010b0b7824 */ /* 0x001fca00078e0212 */
[----:B------:R-:W-:Y:S04]  /*3480*/  STS [R8+UR4+0x1000], R11 ;  /* 0x0010000b08007988 */ /* 0x000fe80008000804 */
[----:B------:R-:W0:Y:S02]  /*3490*/  LDS R18, [R10+0x2000] ;  /* 0x002000000a127984 */ /* 0x000e240000000800 */
[----:B0-----:R-:W-:-:S05]  /*34a0*/  IMAD.IADD R13, R13, 0x1, R18 ;  /* 0x000000010d0d7824 */ /* 0x001fca00078e0212 */
[----:B------:R-:W-:Y:S04]  /*34b0*/  STS [R8+UR4+0x2000], R13 ;  /* 0x0020000d08007988 */ /* 0x000fe80008000804 */
[----:B------:R-:W0:Y:S02]  /*34c0*/  LDS R18, [R10+0x3000] ;  /* 0x003000000a127984 */ /* 0x000e240000000800 */
[----:B0-----:R-:W-:-:S05]  /*34d0*/  IMAD.IADD R17, R17, 0x1, R18 ;  /* 0x0000000111117824 */ /* 0x001fca00078e0212 */
[----:B------:R0:W-:Y:S02]  /*34e0*/  STS [R8+UR4+0x3000], R17 ;  /* 0x0030001108007988 */ /* 0x0001e40008000804 */
.L_x_52:
[----:B------:R-:W-:Y:S05]  /*34f0*/  @!P0 BRA `(.L_x_45) ;  /* 0x0000000000a08947 */ /* 0x000fea0003800000 */
[C---:B0-----:R-:W-:Y:S02]  /*3500*/  IADD3 R8, P2, PT, R15.reuse, -0x1, RZ ;  /* 0xffffffff0f087810 */ /* 0x041fe40007f5e0ff */
        /* <DEDUP_REMOVED lines=18> */
[----:B------:R-:W0:Y:S02]  /*3630*/  LDS R9, [R13] ;  /* 0x000000000d097984 */ /* 0x000e240000000800 */
[----:B0-----:R-:W-:Y:S02]  /*3640*/  IMAD.IADD R8, R8, 0x1, R9 ;  /* 0x0000000108087824 */ /* 0x001fe400078e0209 */
[----:B------:R-:W-:Y:S04]  /*3650*/  LDS R9, [R11+UR4+0x1000] ;  /* 0x001000040b097984 */ /* 0x000fe80008000800 */
[----:B------:R-:W-:Y:S04]  /*3660*/  STS [R11+UR4], R8 ;  /* 0x000000080b007988 */ /* 0x000fe80008000804 */
[----:B------:R-:W0:Y:S02]  /*3670*/  LDS R10, [R13+0x1000] ;  /* 0x001000000d0a7984 */ /* 0x000e240000000800 */
[----:B0-----:R-:W-:-:S05]  /*3680*/  IMAD.IADD R9, R9, 0x1, R10 ;  /* 0x0000000109097824 */ /* 0x001fca00078e020a */
[----:B------:R0:W-:Y:S02]  /*3690*/  STS [R11+UR4+0x1000], R9 ;  /* 0x001000090b007988 */ /* 0x0001e40008000804 */
.L_x_53:
[----:B------:R-:W-:Y:S05]  /*36a0*/  @!P2 BRA `(.L_x_45) ;  /* 0x000000000034a947 */ /* 0x000fea0003800000 */
[----:B------:R-:W1:Y:S01]  /*36b0*/  S2UR UR5, SR_CgaCtaId ;  /* 0x00000000000579c3 */ /* 0x000e620000008800 */
[C---:B------:R-:W-:Y:S01]  /*36c0*/  IMAD.SHL.U32 R8, R7.reuse, 0x400, RZ ;  /* 0x0000040007087824 */ /* 0x040fe200078e00ff */
[----:B------:R-:W-:Y:S01]  /*36d0*/  UMOV UR4, 0x400 ;  /* 0x0000040000047882 */ /* 0x000fe20000000000 */
[----:B------:R-:W-:Y:S02]  /*36e0*/  IMAD.SHL.U32 R7, R7, 0x1000, RZ ;  /* 0x0000100007077824 */ /* 0x000fe400078e00ff */
[----:B------:R-:W-:Y:S01]  /*36f0*/  IMAD.SHL.U32 R10, R29, 0x4, RZ ;  /* 0x000000041d0a7824 */ /* 0x000fe200078e00ff */
[----:B------:R-:W-:-:S04]  /*3700*/  IADD3 R8, PT, PT, R0, R8, R29 ;  /* 0x0000000800087210 */ /* 0x000fc80007ffe01d */
[----:B------:R-:W-:Y:S01]  /*3710*/  LOP3.LUT R7, R7, R10, RZ, 0xfc, !PT ;  /* 0x0000000a07077212 */ /* 0x000fe200078efcff */
[----:B-1----:R-:W-:-:S06]  /*3720*/  ULEA UR4, UR5, UR4, 0x18 ;  /* 0x0000000405047291 */ /* 0x002fcc000f8ec0ff */
[----:B0-----:R-:W-:-:S03]  /*3730*/  LEA R9, R8, UR4, 0x2 ;  /* 0x0000000408097c11 */ /* 0x001fc6000f8e10ff */
[----:B------:R-:W-:Y:S04]  /*3740*/  LDS R8, [R7+UR4] ;  /* 0x0000000407087984 */ /* 0x000fe80008000800 */
[----:B------:R-:W0:Y:S02]  /*3750*/  LDS R9, [R9] ;  /* 0x0000000009097984 */ /* 0x000e240000000800 */
[----:B0-----:R-:W-:-:S05]  /*3760*/  IMAD.IADD R8, R8, 0x1, R9 ;  /* 0x0000000108087824 */ /* 0x001fca00078e0209 */
[----:B------:R3:W-:Y:S02]  /*3770*/  STS [R7+UR4], R8 ;  /* 0x0000000807007988 */ /* 0x0007e40008000804 */
.L_x_45:
[----:B------:R-:W-:Y:S05]  /*3780*/  BSYNC.RECONVERGENT B0 ;  /* 0x0000000000007941 */ /* 0x000fea0003800200 */
.L_x_44:
[----:B------:R-:W-:Y:S01]  /*3790*/  BAR.SYNC.DEFER_BLOCKING 0x0 ;  /* 0x0000000000007b1d */ /* 0x000fe20000010000 */
[C---:B------:R-:W-:Y:S01]  /*37a0*/  ISETP.GT.U32.AND P0, PT, R0.reuse, 0x1, PT ;  /* 0x000000010000780c */ /* 0x040fe20003f04070 */
[----:B---3--:R-:W-:Y:S01]  /*37b0*/  IMAD.MOV.U32 R7, RZ, RZ, R0 ;  /* 0x000000ffff077224 */ /* 0x008fe200078e0000 */
[--C-:B012---:R-:W-:Y:S02]  /*37c0*/  SHF.R.U64 R8, R0, 0x1, R3.reuse ;  /* 0x0000000100087819 */ /* 0x107fe40000001203 */
[----:B------:R-:W-:Y:S02]  /*37d0*/  ISETP.GT.U32.AND.EX P0, PT, R3, RZ, PT, P0 ;  /* 0x000000ff0300720c */ /* 0x000fe40003f04100 */
[----:B------:R-:W-:Y:S01]  /*37e0*/  SHF.R.U32.HI R3, RZ, 0x1, R3 ;  /* 0x00000001ff037819 */ /* 0x000fe20000011603 */
[----:B------:R-:W-:-:S10]  /*37f0*/  IMAD.MOV.U32 R0, RZ, RZ, R8 ;  /* 0x000000ffff007224 */ /* 0x000fd400078e0008 */
[----:B------:R-:W-:Y:S05]  /*3800*/  @P0 BRA `(.L_x_54) ;  /* 0xffffffec00c40947 */ /* 0x000fea000383ffff */
[----:B------:R-:W-:-:S13]  /*3810*/  ISETP.NE.AND P0, PT, R29, RZ, PT ;  /* 0x000000ff1d00720c */ /* 0x000fda0003f05270 */
[----:B------:R-:W-:Y:S05]  /*3820*/  @P0 EXIT ;  /* 0x000000000000094d */ /* 0x000fea0003800000 */
[----:B------:R-:W0:Y:S01]  /*3830*/  S2UR UR5, SR_CgaCtaId ;  /* 0x00000000000579c3 */ /* 0x000e220000008800 */
[----:B------:R-:W-:Y:S01]  /*3840*/  UMOV UR4, 0x400 ;  /* 0x0000040000047882 */ /* 0x000fe20000000000 */
[----:B------:R-:W1:Y:S01]  /*3850*/  LDCU.64 UR6, c[0x0][0x358] ;  /* 0x00006b00ff0677ac */ /* 0x000e620008000a00 */
[----:B------:R-:W-:Y:S01]  /*3860*/  MOV R22, 0x8 ;  /* 0x0000000800167802 */ /* 0x000fe20000000f00 */
[----:B------:R-:W-:Y:S02]  /*3870*/  IMAD.MOV.U32 R6, RZ, RZ, R26 ;  /* 0x000000ffff067224 */ /* 0x000fe400078e001a */
[----:B------:R-:W-:Y:S02]  /*3880*/  IMAD.MOV.U32 R7, RZ, RZ, R2 ;  /* 0x000000ffff077224 */ /* 0x000fe400078e0002 */
[----:B------:R-:W2:Y:S08]  /*3890*/  LDC.64 R12, c[0x0][0x380] ;  /* 0x0000e000ff0c7b82 */ /* 0x000eb00000000a00 */
[----:B------:R3:W4:Y:S01]  /*38a0*/  LDC.64 R14, c[0x4][R22] ;  /* 0x01000000160e7b82 */ /* 0x0007220000000a00 */
[----:B0-----:R-:W-:-:S09]  /*38b0*/  ULEA UR4, UR5, UR4, 0x18 ;  /* 0x0000000405047291 */ /* 0x001fd2000f8ec0ff */
[----:B------:R-:W1:Y:S04]  /*38c0*/  LDS R29, [UR4] ;  /* 0x00000004ff1d7984 */ /* 0x000e680008000800 */
[----:B------:R-:W0:Y:S04]  /*38d0*/  LDS R0, [UR4+0x1000] ;  /* 0x00100004ff007984 */ /* 0x000e280008000800 */
[----:B------:R-:W5:Y:S01]  /*38e0*/  LDS R3, [UR4+0x2000] ;  /* 0x00200004ff037984 */ /* 0x000f620008000800 */
[----:B------:R-:W3:Y:S02]  /*38f0*/  LDCU UR4, c[0x0][0x398] ;  /* 0x00007300ff0477ac */ /* 0x000ee40008000800 */
[----:B---3--:R-:W-:Y:S01]  /*3900*/  IMAD R28, R28, UR4, RZ ;  /* 0x000000041c1c7c24 */ /* 0x008fe2000f8e02ff */
[----:B------:R-:W3:Y:S03]  /*3910*/  LDCU.64 UR4, c[0x4][0x18] ;  /* 0x01000300ff0477ac */ /* 0x000ee60008000a00 */
[----:B------:R-:W-:-:S02]  /*3920*/  VIADD R18, R28, 0x1 ;  /* 0x000000011c127836 */ /* 0x000fc40000000000 */
[C---:B------:R-:W-:Y:S02]  /*3930*/  VIADD R16, R28.reuse, 0x2 ;  /* 0x000000021c107836 */ /* 0x040fe40000000000 */
[----:B--2---:R-:W-:-:S04]  /*3940*/  IMAD.WIDE.U32 R8, R28, 0x4, R12 ;  /* 0x000000041c087825 */ /* 0x004fc800078e000c */
[--C-:B------:R-:W-:Y:S01]  /*3950*/  IMAD.WIDE.U32 R10, R18, 0x4, R12.reuse ;  /* 0x00000004120a7825 */ /* 0x100fe200078e000c */
[----:B-1----:R1:W-:Y:S03]  /*3960*/  STG.E desc[UR6][R8.64], R29 ;  /* 0x0000001d08007986 */ /* 0x0023e6000c101906 */
[----:B------:R-:W-:Y:S01]  /*3970*/  IMAD.WIDE.U32 R12, R16, 0x4, R12 ;  /* 0x00000004100c7825 */ /* 0x000fe200078e000c */
[----:B0-----:R1:W-:Y:S03]  /*3980*/  STG.E desc[UR6][R10.64], R0 ;  /* 0x000000000a007986 */ /* 0x0013e6000c101906 */
[----:B---3--:R-:W-:Y:S01]  /*3990*/  IMAD.U32 R4, RZ, RZ, UR4 ;  /* 0x00000004ff047e24 */ /* 0x008fe2000f8e00ff */
[----:B------:R1:W-:Y:S01]  /*39a0*/  STL.64 [R1], R28 ;  /* 0x0000001c01007387 */ /* 0x0003e20000100a00 */
[----:B------:R-:W-:-:S03]  /*39b0*/  IMAD.U32 R5, RZ, RZ, UR5 ;  /* 0x00000005ff057e24 */ /* 0x000fc6000f8e00ff */
[----:B----45:R1:W-:Y:S04]  /*39c0*/  STG.E desc[UR6][R12.64], R3 ;  /* 0x000000030c007986 */ /* 0x0303e8000c101906 */
[----:B------:R-:W-:-:S07]  /*39d0*/  LEPC R20, `(.L_x_55) ;  /* 0x000000001014794e */ /* 0x000fce0000000000 */
[----:B-1----:R-:W-:Y:S05]  /*39e0*/  CALL.ABS.NOINC R14 ;  /* 0x000000000e007343 */ /* 0x002fea0003c00000 */
.L_x_55:
[----:B------:R-:W0:Y:S01]  /*39f0*/  S2UR UR5, SR_CgaCtaId ;  /* 0x00000000000579c3 */ /* 0x000e220000008800 */
[----:B------:R-:W-:Y:S01]  /*3a00*/  UMOV UR4, 0x400 ;  /* 0x0000040000047882 */ /* 0x000fe20000000000 */
[----:B------:R-:W-:Y:S02]  /*3a10*/  IMAD.MOV.U32 R6, RZ, RZ, R26 ;  /* 0x000000ffff067224 */ /* 0x000fe400078e001a */
[----:B------:R-:W-:-:S04]  /*3a20*/  IMAD.MOV.U32 R7, RZ, RZ, R2 ;  /* 0x000000ffff077224 */ /* 0x000fc800078e0002 */
[----:B------:R1:W2:Y:S01]  /*3a30*/  LDC.64 R8, c[0x4][R22] ;  /* 0x0100000016087b82 */ /* 0x0002a20000000a00 */
[----:B0-----:R-:W-:-:S09]  /*3a40*/  ULEA UR4, UR5, UR4, 0x18 ;  /* 0x0000000405047291 */ /* 0x001fd2000f8ec0ff */
[----:B------:R-:W0:Y:S02]  /*3a50*/  LDS R19, [UR4+0x1000] ;  /* 0x00100004ff137984 */ /* 0x000e240008000800 */
[----:B------:R-:W3:Y:S02]  /*3a60*/  LDCU.64 UR4, c[0x4][0x18] ;  /* 0x01000300ff0477ac */ /* 0x000ee40008000a00 */
[----:B---3--:R-:W-:Y:S02]  /*3a70*/  IMAD.U32 R4, RZ, RZ, UR4 ;  /* 0x00000004ff047e24 */ /* 0x008fe4000f8e00ff */
[----:B------:R-:W-:Y:S01]  /*3a80*/  IMAD.U32 R5, RZ, RZ, UR5 ;  /* 0x00000005ff057e24 */ /* 0x000fe2000f8e00ff */
[----:B0-2---:R1:W-:Y:S06]  /*3a90*/  STL.64 [R1], R18 ;  /* 0x0000001201007387 */ /* 0x0053ec0000100a00 */
[----:B------:R-:W-:-:S07]  /*3aa0*/  LEPC R20, `(.L_x_56) ;  /* 0x000000001014794e */ /* 0x000fce0000000000 */
[----:B-1----:R-:W-:Y:S05]  /*3ab0*/  CALL.ABS.NOINC R8 ;  /* 0x0000000008007343 */ /* 0x002fea0003c00000 */
.L_x_56:
[----:B------:R-:W0:Y:S01]  /*3ac0*/  S2UR UR5, SR_CgaCtaId ;  /* 0x00000000000579c3 */ /* 0x000e220000008800 */
[----:B------:R-:W-:Y:S01]  /*3ad0*/  UMOV UR4, 0x400 ;  /* 0x0000040000047882 */ /* 0x000fe20000000000 */
[----:B------:R-:W-:Y:S02]  /*3ae0*/  IMAD.MOV.U32 R6, RZ, RZ, R26 ;  /* 0x000000ffff067224 */ /* 0x000fe400078e001a */
[----:B------:R-:W-:-:S04]  /*3af0*/  IMAD.MOV.U32 R7, RZ, RZ, R2 ;  /* 0x000000ffff077224 */ /* 0x000fc800078e0002 */
[----:B------:R-:W1:Y:S01]  /*3b00*/  LDC.64 R22, c[0x4][R22] ;  /* 0x0100000016167b82 */ /* 0x000e620000000a00 */
[----:B0-----:R-:W-:-:S09]  /*3b10*/  ULEA UR4, UR5, UR4, 0x18 ;  /* 0x0000000405047291 */ /* 0x001fd2000f8ec0ff */
[----:B------:R-:W0:Y:S02]  /*3b20*/  LDS R17, [UR4+0x2000] ;  /* 0x00200004ff117984 */ /* 0x000e240008000800 */
[----:B------:R-:W2:Y:S02]  /*3b30*/  LDCU.64 UR4, c[0x4][0x18] ;  /* 0x01000300ff0477ac */ /* 0x000ea40008000a00 */
[----:B--2---:R-:W-:Y:S02]  /*3b40*/  IMAD.U32 R4, RZ, RZ, UR4 ;  /* 0x00000004ff047e24 */ /* 0x004fe4000f8e00ff */
[----:B------:R-:W-:Y:S01]  /*3b50*/  IMAD.U32 R5, RZ, RZ, UR5 ;  /* 0x00000005ff057e24 */ /* 0x000fe2000f8e00ff */
[----:B01----:R0:W-:Y:S06]  /*3b60*/  STL.64 [R1], R16 ;  /* 0x0000001001007387 */ /* 0x0031ec0000100a00 */
[----:B------:R-:W-:-:S07]  /*3b70*/  LEPC R20, `(.L_x_57) ;  /* 0x000000001014794e */ /* 0x000fce0000000000 */
[----:B0-----:R-:W-:Y:S05]  /*3b80*/  CALL.ABS.NOINC R22 ;  /* 0x0000000016007343 */ /* 0x001fea0003c00000 */
.L_x_57:
[----:B------:R-:W-:Y:S05]  /*3b90*/  EXIT ;  /* 0x000000000000794d */ /* 0x000fea0003800000 */
        .weak           $__internal_0_$__cuda_sm3x_div_rn_noftz_f32_slowpath
        .type           $__internal_0_$__cuda_sm3x_div_rn_noftz_f32_slowpath,@function
        .size           $__internal_0_$__cuda_sm3x_div_rn_noftz_f32_slowpath,(.L_x_67 - $__internal_0_$__cuda_sm3x_div_rn_noftz_f32_slowpath)
$__internal_0_$__cuda_sm3x_div_rn_noftz_f32_slowpath:
[--C-:B------:R-:W-:Y:S01]  /*3ba0*/  SHF.R.U32.HI R6, RZ, 0x17, R3.reuse ;  /* 0x00000017ff067819 */ /* 0x100fe20000011603 */
[--C-:B------:R-:W-:Y:S01]  /*3bb0*/  IMAD.MOV.U32 R7, RZ, RZ, R0.reuse ;  /* 0x000000ffff077224 */ /* 0x100fe200078e0000 */
[----:B------:R-:W-:Y:S01]  /*3bc0*/  SHF.R.U32.HI R5, RZ, 0x17, R0 ;  /* 0x00000017ff057819 */ /* 0x000fe20000011600 */
[----:B------:R-:W-:Y:S01]  /*3bd0*/  IMAD.MOV.U32 R8, RZ, RZ, R3 ;  /* 0x000000ffff087224 */ /* 0x000fe200078e0003 */
[----:B------:R-:W-:Y:S02]  /*3be0*/  LOP3.LUT R6, R6, 0xff, RZ, 0xc0, !PT ;  /* 0x000000ff06067812 */ /* 0x000fe400078ec0ff */
[----:B------:R-:W-:-:S03]  /*3bf0*/  LOP3.LUT R5, R5, 0xff, RZ, 0xc0, !PT ;  /* 0x000000ff05057812 */ /* 0x000fc600078ec0ff */
[----:B------:R-:W-:Y:S02]  /*3c00*/  VIADD R13, R6, 0xffffffff ;  /* 0xffffffff060d7836 */ /* 0x000fe40000000000 */
[----:B------:R-:W-:-:S03]  /*3c10*/  VIADD R12, R5, 0xffffffff ;  /* 0xffffffff050c7836 */ /* 0x000fc60000000000 */
[----:B------:R-:W-:-:S04]  /*3c20*/  ISETP.GT.U32.AND P0, PT, R13, 0xfd, PT ;  /* 0x000000fd0d00780c */ /* 0x000fc80003f04070 */
[----:B------:R-:W-:-:S13]  /*3c30*/  ISETP.GT.U32.OR P0, PT, R12, 0xfd, P0 ;  /* 0x000000fd0c00780c */ /* 0x000fda0000704470 */
[----:B------:R-:W-:Y:S01]  /*3c40*/  @!P0 IMAD.MOV.U32 R9, RZ, RZ, RZ ;  /* 0x000000ffff098224 */ /* 0x000fe200078e00ff */
[----:B------:R-:W-:Y:S06]  /*3c50*/  @!P0 BRA `(.L_x_58) ;  /* 0x00000000005c8947 */ /* 0x000fec0003800000 */
[----:B------:R-:W-:Y:S02]  /*3c60*/  FSETP.GTU.FTZ.AND P0, PT, |R0|, +INF , PT ;  /* 0x7f8000000000780b */ /* 0x000fe40003f1c200 */
[----:B------:R-:W-:-:S04]  /*3c70*/  FSETP.GTU.FTZ.AND P1, PT, |R3|, +INF , PT ;  /* 0x7f8000000300780b */ /* 0x000fc80003f3c200 */
[----:B------:R-:W-:-:S13]  /*3c80*/  PLOP3.LUT P0, PT, P0, P1, PT, 0xf8, 0x8f ;  /* 0x00000000008f781c */ /* 0x000fda0000703f70 */
[----:B------:R-:W-:Y:S05]  /*3c90*/  @P0 BRA `(.L_x_59) ;  /* 0x0000000400440947 */ /* 0x000fea0003800000 */
[----:B------:R-:W-:-:S13]  /*3ca0*/  LOP3.LUT P0, RZ, R8, 0x7fffffff, R7, 0xc8, !PT ;  /* 0x7fffffff08ff7812 */ /* 0x000fda000780c807 */
[----:B------:R-:W-:Y:S05]  /*3cb0*/  @!P0 BRA `(.L_x_60) ;  /* 0x0000000400348947 */ /* 0x000fea0003800000 */
[C---:B------:R-:W-:Y:S02]  /*3cc0*/  FSETP.NEU.FTZ.AND P2, PT, |R0|.reuse, +INF , PT ;  /* 0x7f8000000000780b */ /* 0x040fe40003f5d200 */
[----:B------:R-:W-:Y:S02]  /*3cd0*/  FSETP.NEU.FTZ.AND P1, PT, |R3|, +INF , PT ;  /* 0x7f8000000300780b */ /* 0x000fe40003f3d200 */
[----:B------:R-:W-:-:S11]  /*3ce0*/  FSETP.NEU.FTZ.AND P0, PT, |R0|, +INF , PT ;  /* 0x7f8000000000780b */ /* 0x000fd60003f1d200 */
[----:B------:R-:W-:Y:S05]  /*3cf0*/  @!P1 BRA !P2, `(.L_x_60) ;  /* 0x0000000400249947 */ /* 0x000fea0005000000 */
[----:B------:R-:W-:-:S04]  /*3d00*/  LOP3.LUT P2, RZ, R7, 0x7fffffff, RZ, 0xc0, !PT ;  /* 0x7fffffff07ff7812 */ /* 0x000fc8000784c0ff */
[----:B------:R-:W-:-:S13]  /*3d10*/  PLOP3.LUT P1, PT, P1, P2, PT, 0x2f, 0xf2 ;  /* 0x0000000000f2781c */ /* 0x000fda0000f24577 */
[----:B------:R-:W-:Y:S05]  /*3d20*/  @P1 BRA `(.L_x_61) ;  /* 0x0000000400101947 */ /* 0x000fea0003800000 */
[----:B------:R-:W-:-:S04]  /*3d30*/  LOP3.LUT P1, RZ, R8, 0x7fffffff, RZ, 0xc0, !PT ;  /* 0x7fffffff08ff7812 */ /* 0x000fc8000782c0ff */
[----:B------:R-:W-:-:S13]  /*3d40*/  PLOP3.LUT P0, PT, P0, P1, PT, 0x2f, 0xf2 ;  /* 0x0000000000f2781c */ /* 0x000fda0000702577 */
[----:B------:R-:W-:Y:S05]  /*3d50*/  @P0 BRA `(.L_x_62) ;  /* 0x0000000000f80947 */ /* 0x000fea0003800000 */
[----:B------:R-:W-:Y:S02]  /*3d60*/  ISETP.GE.AND P0, PT, R12, RZ, PT ;  /* 0x000000ff0c00720c */ /* 0x000fe40003f06270 */
[----:B------:R-:W-:-:S11]  /*3d70*/  ISETP.GE.AND P1, PT, R13, RZ, PT ;  /* 0x000000ff0d00720c */ /* 0x000fd60003f26270 */
[----:B------:R-:W-:Y:S02]  /*3d80*/  @P0 IMAD.MOV.U32 R9, RZ, RZ, RZ ;  /* 0x000000ffff090224 */ /* 0x000fe400078e00ff */
[----:B------:R-:W-:Y:S01]  /*3d90*/  @!P0 FFMA R7, R0, 1.84467440737095516160e+19, RZ ;  /* 0x5f80000000078823 */ /* 0x000fe200000000ff */
[----:B------:R-:W-:Y:S02]  /*3da0*/  @!P0 IMAD.MOV.U32 R9, RZ, RZ, -0x40 ;  /* 0xffffffc0ff098424 */ /* 0x000fe400078e00ff */
[----:B------:R-:W-:Y:S02]  /*3db0*/  @!P1 FFMA R8, R3, 1.84467440737095516160e+19, RZ ;  /* 0x5f80000003089823 */ /* 0x000fe400000000ff */
[----:B------:R-:W-:-:S07]  /*3dc0*/  @!P1 VIADD R9, R9, 0x40 ;  /* 0x0000004009099836 */ /* 0x000fce0000000000 */
.L_x_58:
[----:B------:R-:W-:Y:S01]  /*3dd0*/  LEA R3, R6, 0xc0800000, 0x17 ;  /* 0xc080000006037811 */ /* 0x000fe200078eb8ff */
[----:B------:R-:W-:-:S04]  /*3de0*/  VIADD R5, R5, 0xffffff81 ;  /* 0xffffff8105057836 */ /* 0x000fc80000000000 */
[----:B------:R-:W-:Y:S01]  /*3df0*/  IMAD.IADD R3, R8, 0x1, -R3 ;  /* 0x0000000108037824 */ /* 0x000fe200078e0a03 */
[C---:B------:R-:W-:Y:S01]  /*3e00*/  IADD3 R6, PT, PT, R5.reuse, 0x7f, -R6 ;  /* 0x0000007f05067810 */ /* 0x040fe20007ffe806 */
[----:B------:R-:W-:Y:S02]  /*3e10*/  IMAD R0, R5, -0x800000, R7 ;  /* 0xff80000005007824 */ /* 0x000fe400078e0207 */
[----:B------:R-:W0:Y:S01]  /*3e20*/  MUFU.RCP R8, R3 ;  /* 0x0000000300087308 */ /* 0x000e220000001000 */
[----:B------:R-:W-:Y:S01]  /*3e30*/  FADD.FTZ R13, -R3, -RZ ;  /* 0x800000ff030d7221 */ /* 0x000fe20000010100 */
[----:B------:R-:W-:-:S03]  /*3e40*/  IMAD.IADD R6, R6, 0x1, R9 ;  /* 0x0000000106067824 */ /* 0x000fc600078e0209 */
[----:B0-----:R-:W-:-:S04]  /*3e50*/  FFMA R15, R8, R13, 1 ;  /* 0x3f800000080f7423 */ /* 0x001fc8000000000d */
[----:B------:R-:W-:-:S04]  /*3e60*/  FFMA R12, R8, R15, R8 ;  /* 0x0000000f080c7223 */ /* 0x000fc80000000008 */
[----:B------:R-:W-:-:S04]  /*3e70*/  FFMA R7, R0, R12, RZ ;  /* 0x0000000c00077223 */ /* 0x000fc800000000ff */
[----:B------:R-:W-:-:S04]  /*3e80*/  FFMA R8, R13, R7, R0 ;  /* 0x000000070d087223 */ /* 0x000fc80000000000 */
[----:B------:R-:W-:-:S04]  /*3e90*/  FFMA R15, R12, R8, R7 ;  /* 0x000000080c0f7223 */ /* 0x000fc80000000007 */
[----:B------:R-:W-:-:S04]  /*3ea0*/  FFMA R8, R13, R15, R0 ;  /* 0x0000000f0d087223 */ /* 0x000fc80000000000 */
[----:B------:R-:W-:-:S05]  /*3eb0*/  FFMA R7, R12, R8, R15 ;  /* 0x000000080c077223 */ /* 0x000fca000000000f */
[----:B------:R-:W-:-:S04]  /*3ec0*/  SHF.R.U32.HI R0, RZ, 0x17, R7 ;  /* 0x00000017ff007819 */ /* 0x000fc80000011607 */
[----:B------:R-:W-:-:S05]  /*3ed0*/  LOP3.LUT R0, R0, 0xff, RZ, 0xc0, !PT ;  /* 0x000000ff00007812 */ /* 0x000fca00078ec0ff */
[----:B------:R-:W-:-:S04]  /*3ee0*/  IMAD.IADD R9, R0, 0x1, R6 ;  /* 0x0000000100097824 */ /* 0x000fc800078e0206 */
[----:B------:R-:W-:-:S05]  /*3ef0*/  VIADD R0, R9, 0xffffffff ;  /* 0xffffffff09007836 */ /* 0x000fca0000000000 */
[----:B------:R-:W-:-:S13]  /*3f00*/  ISETP.GE.U32.AND P0, PT, R0, 0xfe, PT ;  /* 0x000000fe0000780c */ /* 0x000fda0003f06070 */
[----:B------:R-:W-:Y:S05]  /*3f10*/  @!P0 BRA `(.L_x_63) ;  /* 0x0000000000808947 */ /* 0x000fea0003800000 */
[----:B------:R-:W-:-:S13]  /*3f20*/  ISETP.GT.AND P0, PT, R9, 0xfe, PT ;  /* 0x000000fe0900780c */ /* 0x000fda0003f04270 */
[----:B------:R-:W-:Y:S05]  /*3f30*/  @P0 BRA `(.L_x_64) ;  /* 0x00000000006c0947 */ /* 0x000fea0003800000 */
[----:B------:R-:W-:-:S13]  /*3f40*/  ISETP.GE.AND P0, PT, R9, 0x1, PT ;  /* 0x000000010900780c */ /* 0x000fda0003f06270 */
[----:B------:R-:W-:Y:S05]  /*3f50*/  @P0 BRA `(.L_x_65) ;  /* 0x0000000000980947 */ /* 0x000fea0003800000 */
[----:B------:R-:W-:Y:S02]  /*3f60*/  ISETP.GE.AND P0, PT, R9, -0x18, PT ;  /* 0xffffffe80900780c */ /* 0x000fe40003f06270 */
[----:B------:R-:W-:-:S11]  /*3f70*/  LOP3.LUT R7, R7, 0x80000000, RZ, 0xc0, !PT ;  /* 0x8000000007077812 */ /* 0x000fd600078ec0ff */
[----:B------:R-:W-:Y:S05]  /*3f80*/  @!P0 BRA `(.L_x_65) ;  /* 0x00000000008c8947 */ /* 0x000fea0003800000 */
[CCC-:B------:R-:W-:Y:S01]  /*3f90*/  FFMA.RZ R0, R12.reuse, R8.reuse, R15.reuse ;  /* 0x000000080c007223 */ /* 0x1c0fe2000000c00f */
[C---:B------:R-:W-:Y:S02]  /*3fa0*/  VIADD R6, R9.reuse, 0x20 ;  /* 0x0000002009067836 */ /* 0x040fe40000000000 */
[-CC-:B------:R-:W-:Y:S01]  /*3fb0*/  FFMA.RM R3, R12, R8.reuse, R15.reuse ;  /* 0x000000080c037223 */ /* 0x180fe2000000400f */
[C---:B------:R-:W-:Y:S02]  /*3fc0*/  ISETP.NE.AND P2, PT, R9.reuse, RZ, PT ;  /* 0x000000ff0900720c */ /* 0x040fe40003f45270 */
[----:B------:R-:W-:Y:S01]  /*3fd0*/  LOP3.LUT R5, R0, 0x7fffff, RZ, 0xc0, !PT ;  /* 0x007fffff00057812 */ /* 0x000fe200078ec0ff */
[----:B------:R-:W-:Y:S01]  /*3fe0*/  FFMA.RP R0, R12, R8, R15 ;  /* 0x000000080c007223 */ /* 0x000fe2000000800f */
[----:B------:R-:W-:Y:S01]  /*3ff0*/  IMAD.MOV R8, RZ, RZ, -R9 ;  /* 0x000000ffff087224 */ /* 0x000fe200078e0a09 */
[----:B------:R-:W-:Y:S02]  /*4000*/  ISETP.NE.AND P1, PT, R9, RZ, PT ;  /* 0x000000ff0900720c */ /* 0x000fe40003f25270 */
[----:B------:R-:W-:-:S02]  /*4010*/  LOP3.LUT R5, R5, 0x800000, RZ, 0xfc, !PT ;  /* 0x0080000005057812 */ /* 0x000fc400078efcff */
[----:B------:R-:W-:Y:S02]  /*4020*/  FSETP.NEU.FTZ.AND P0, PT, R0, R3, PT ;  /* 0x000000030000720b */ /* 0x000fe40003f1d000 */
[----:B------:R-:W-:Y:S02]  /*4030*/  SHF.L.U32 R6, R5, R6, RZ ;  /* 0x0000000605067219 */ /* 0x000fe400000006ff */
[----:B------:R-:W-:Y:S02]  /*4040*/  SEL R0, R8, RZ, P2 ;  /* 0x000000ff08007207 */ /* 0x000fe40001000000 */
[----:B------:R-:W-:Y:S02]  /*4050*/  ISETP.NE.AND P1, PT, R6, RZ, P1 ;  /* 0x000000ff0600720c */ /* 0x000fe40000f25270 */
[----:B------:R-:W-:Y:S02]  /*4060*/  SHF.R.U32.HI R0, RZ, R0, R5 ;  /* 0x00000000ff007219 */ /* 0x000fe40000011605 */
[----:B------:R-:W-:-:S02]  /*4070*/  PLOP3.LUT P0, PT, P0, P1, PT, 0xf8, 0x8f ;  /* 0x00000000008f781c */ /* 0x000fc40000703f70 */
[----:B------:R-:W-:Y:S02]  /*4080*/  SHF.R.U32.HI R6, RZ, 0x1, R0 ;  /* 0x00000001ff067819 */ /* 0x000fe40000011600 */
[----:B------:R-:W-:-:S04]  /*4090*/  SEL R3, RZ, 0x1, !P0 ;  /* 0x00000001ff037807 */ /* 0x000fc80004000000 */
[----:B------:R-:W-:-:S04]  /*40a0*/  LOP3.LUT R3, R3, 0x1, R6, 0xf8, !PT ;  /* 0x0000000103037812 */ /* 0x000fc800078ef806 */
[----:B------:R-:W-:-:S05]  /*40b0*/  LOP3.LUT R3, R3, R0, RZ, 0xc0, !PT ;  /* 0x0000000003037212 */ /* 0x000fca00078ec0ff */
[----:B------:R-:W-:-:S05]  /*40c0*/  IMAD.IADD R6, R6, 0x1, R3 ;  /* 0x0000000106067824 */ /* 0x000fca00078e0203 */
[----:B------:R-:W-:Y:S01]  /*40d0*/  LOP3.LUT R7, R6, R7, RZ, 0xfc, !PT ;  /* 0x0000000706077212 */ /* 0x000fe200078efcff */
[----:B------:R-:W-:Y:S06]  /*40e0*/  BRA `(.L_x_65) ;  /* 0x0000000000347947 */ /* 0x000fec0003800000 */
.L_x_64:
[----:B------:R-:W-:-:S04]  /*40f0*/  LOP3.LUT R7, R7, 0x80000000, RZ, 0xc0, !PT ;  /* 0x8000000007077812 */ /* 0x000fc800078ec0ff */
[----:B------:R-:W-:Y:S01]  /*4100*/  LOP3.LUT R7, R7, 0x7f800000, RZ, 0xfc, !PT ;  /* 0x7f80000007077812 */ /* 0x000fe200078efcff */
[----:B------:R-:W-:Y:S06]  /*4110*/  BRA `(.L_x_65) ;  /* 0x0000000000287947 */ /* 0x000fec0003800000 */
.L_x_63:
[----:B------:R-:W-:Y:S01]  /*4120*/  IMAD R7, R6, 0x800000, R7 ;  /* 0x0080000006077824 */ /* 0x000fe200078e0207 */
[----:B------:R-:W-:Y:S06]  /*4130*/  BRA `(.L_x_65) ;  /* 0x0000000000207947 */ /* 0x000fec0003800000 */
.L_x_62:
[----:B------:R-:W-:-:S04]  /*4140*/  LOP3.LUT R7, R8, 0x80000000, R7, 0x48, !PT ;  /* 0x8000000008077812 */ /* 0x000fc800078e4807 */
[----:B------:R-:W-:Y:S01]  /*4150*/  LOP3.LUT R7, R7, 0x7f800000, RZ, 0xfc, !PT ;  /* 0x7f80000007077812 */ /* 0x000fe200078efcff */
[----:B------:R-:W-:Y:S06]  /*4160*/  BRA `(.L_x_65) ;  /* 0x0000000000147947 */ /* 0x000fec0003800000 */
.L_x_61:
[----:B------:R-:W-:Y:S01]  /*4170*/  LOP3.LUT R7, R8, 0x80000000, R7, 0x48, !PT ;  /* 0x8000000008077812 */ /* 0x000fe200078e4807 */
[----:B------:R-:W-:Y:S06]  /*4180*/  BRA `(.L_x_65) ;  /* 0x00000000000c7947 */ /* 0x000fec0003800000 */
.L_x_60:
[----:B------:R-:W0:Y:S01]  /*4190*/  MUFU.RSQ R7, -QNAN ;  /* 0xffc0000000077908 */ /* 0x000e220000001400 */
[----:B------:R-:W-:Y:S05]  /*41a0*/  BRA `(.L_x_65) ;  /* 0x0000000000047947 */ /* 0x000fea0003800000 */
.L_x_59:
[----:B------:R-:W-:-:S07]  /*41b0*/  FADD.FTZ R7, R0, R3 ;  /* 0x0000000300077221 */ /* 0x000fce0000010000 */
.L_x_65:
[----:B------:R-:W-:-:S04]  /*41c0*/  IMAD.MOV.U32 R5, RZ, RZ, 0x0 ;  /* 0x00000000ff057424 */ /* 0x000fc800078e00ff */
[----:B0-----:R-:W-:Y:S05]  /*41d0*/  RET.REL.NODEC R4 `(_Z9histogramPiPfiiii) ;  /* 0xffffffbc04887950 */ /* 0x001fea0003c3ffff */
.L_x_66:
[----:B------:R-:W-:-:S00]  /*41e0*/  BRA `(.L_x_66) ;  /* 0xfffffffc00fc7947 */ /* 0x000fc0000383ffff */
[----:B------:R-:W-:-:S00]  /*41f0*/  NOP ;  /* 0x0000000000007918 */ /* 0x000fc00000000000 */
        /* <DEDUP_REMOVED lines=8> */
.L_x_67:


//--------------------- .nv.global.init           --------------------------
	.section	.nv.global.init,"aw",@progbits
.nv.global.init:
	.type		$str$1,@object
	.size		$str$1,($str - $str$1)
$str$1:
        /*0000*/ 	.byte	0x68, 0x69, 0x73, 0x74, 0x6f, 0x67, 0x72, 0x61, 0x6d, 0x5b, 0x25, 0x64, 0x5d, 0x20, 0x3d, 0x20
        /*0010*/ 	.byte	0x25, 0x64, 0x0a, 0x00
	.type		$str,@object
	.size		$str,(.L_0 - $str)
$str:
        /*0014*/ 	.byte	0x42, 0x6c, 0x6f, 0x63, 0x6b, 0x20, 0x25, 0x64, 0x20, 0x2d, 0x20, 0x54, 0x68, 0x72, 0x65, 0x61
        /*0024*/ 	.byte	0x64, 0x20, 0x25, 0x64, 0x20, 0x3a, 0x20, 0x73, 0x5f, 0x62, 0x69, 0x6e, 0x73, 0x5b, 0x25, 0x64
        /*0034*/ 	.byte	0x5d, 0x20, 0x3d, 0x20, 0x6c, 0x6f, 0x63, 0x61, 0x6c, 0x5f, 0x68, 0x69, 0x73, 0x74, 0x5b, 0x25
        /*0044*/ 	.byte	0x64, 0x5d, 0x20, 0x3d, 0x20, 0x25, 0x64, 0x0a, 0x00
.L_0:


//--------------------- .nv.shared._Z9histogramPiPfiiii --------------------------
	.section	.nv.shared._Z9histogramPiPfiiii,"aw",@nobits
	.sectionflags	@""
	.align	16
	.zero		1024


//--------------------- .nv.shared.reserved.0     --------------------------
	.section	.nv.shared.reserved.0,"aw",@nobits
	.weak		__nv_reservedSMEM_offset_0_alias
	.size		__nv_reservedSMEM_offset_0_alias, 0, 64
	.other		__nv_reservedSMEM_offset_0_alias,@"STO_CUDA_RESERVED_SHARED STV_DEFAULT"
__nv_reservedSMEM_offset_0_alias:
	.zero		0
	.zero		64


//--------------------- .nv.constant0._Z9histogramPiPfiiii --------------------------
	.section	.nv.constant0._Z9histogramPiPfiiii,"a",@progbits
	.sectionflags	@""
	.align	4
.nv.constant0._Z9histogramPiPfiiii:
	.zero		928


//--------------------- SYMBOLS --------------------------

	.type		.nv.reservedSmem.offset0,@object
	.size		.nv.reservedSmem.offset0,0x4
	.type		.nv.reservedSmem.cap,@object
	.size		.nv.reservedSmem.cap,0x4
	.type		malloc,@function
	.type		vprintf,@function
